//
// Generated by NVIDIA NVVM Compiler
//
// Compiler Build ID: CL-36424714
// Cuda compilation tools, release 13.0, V13.0.88
// Based on NVVM 20.0.0
//

.version 9.0
.target sm_100
.address_size 64

	// .globl	_Z8printGPUPii
.extern .func  (.param .b32 func_retval0) vprintf
(
	.param .b64 vprintf_param_0,
	.param .b64 vprintf_param_1
)
;
.global .align 1 .b8 $str[4] = {37, 100, 32};
.global .align 1 .b8 $str$1[2] = {10};
.global .align 1 .b8 $str$2[4] = {37, 100, 10};

.visible .entry _Z8printGPUPii(
	.param .u64 .ptr .align 1 _Z8printGPUPii_param_0,
	.param .u32 _Z8printGPUPii_param_1
)
{
	.local .align 8 .b8 	__local_depot0[8];
	.reg .b64 	%SP;
	.reg .b64 	%SPL;
	.reg .pred 	%p<12>;
	.reg .b32 	%r<125>;
	.reg .b64 	%rd<53>;

	mov.u64 	%SPL, __local_depot0;
	cvta.local.u64 	%SP, %SPL;
	ld.param.u64 	%rd7, [_Z8printGPUPii_param_0];
	ld.param.u32 	%r16, [_Z8printGPUPii_param_1];
	cvta.to.global.u64 	%rd1, %rd7;
	setp.lt.s32 	%p1, %r16, 1;
	@%p1 bra 	$L__BB0_16;
	and.b32  	%r1, %r16, 15;
	and.b32  	%r2, %r16, 7;
	and.b32  	%r3, %r16, 2147483632;
	and.b32  	%r4, %r16, 3;
	mov.b32 	%r120, 0;
	mov.u64 	%rd50, $str$1;
	add.u64 	%rd14, %SP, 0;
	mov.u64 	%rd37, $str;
$L__BB0_2:
	setp.lt.u32 	%p2, %r16, 16;
	mul.lo.s32 	%r6, %r120, %r16;
	mov.b32 	%r123, 0;
	@%p2 bra 	$L__BB0_5;
	and.b32  	%r19, %r16, 2147483632;
	neg.s32 	%r121, %r19;
	mul.wide.u32 	%rd8, %r6, 4;
	add.s64 	%rd9, %rd1, %rd8;
	add.s64 	%rd52, %rd9, 32;
$L__BB0_4:
	.pragma "nounroll";
	ld.global.u32 	%r20, [%rd52+-32];
	add.u64 	%rd10, %SP, 0;
	add.u64 	%rd11, %SPL, 0;
	st.local.u32 	[%rd11], %r20;
	mov.u64 	%rd12, $str;
	cvta.global.u64 	%rd13, %rd12;
	{ // callseq 0, 0
	.param .b64 param0;
	st.param.b64 	[param0], %rd13;
	.param .b64 param1;
	st.param.b64 	[param1], %rd10;
	.param .b32 retval0;
	call.uni (retval0), 
	vprintf, 
	(
	param0, 
	param1
	);
	ld.param.b32 	%r21, [retval0];
	} // callseq 0
	ld.global.u32 	%r23, [%rd52+-28];
	st.local.u32 	[%rd11], %r23;
	{ // callseq 1, 0
	.param .b64 param0;
	st.param.b64 	[param0], %rd13;
	.param .b64 param1;
	st.param.b64 	[param1], %rd10;
	.param .b32 retval0;
	call.uni (retval0), 
	vprintf, 
	(
	param0, 
	param1
	);
	ld.param.b32 	%r24, [retval0];
	} // callseq 1
	ld.global.u32 	%r26, [%rd52+-24];
	st.local.u32 	[%rd11], %r26;
	{ // callseq 2, 0
	.param .b64 param0;
	st.param.b64 	[param0], %rd13;
	.param .b64 param1;
	st.param.b64 	[param1], %rd10;
	.param .b32 retval0;
	call.uni (retval0), 
	vprintf, 
	(
	param0, 
	param1
	);
	ld.param.b32 	%r27, [retval0];
	} // callseq 2
	ld.global.u32 	%r29, [%rd52+-20];
	st.local.u32 	[%rd11], %r29;
	{ // callseq 3, 0
	.param .b64 param0;
	st.param.b64 	[param0], %rd13;
	.param .b64 param1;
	st.param.b64 	[param1], %rd10;
	.param .b32 retval0;
	call.uni (retval0), 
	vprintf, 
	(
	param0, 
	param1
	);
	ld.param.b32 	%r30, [retval0];
	} // callseq 3
	ld.global.u32 	%r32, [%rd52+-16];
	st.local.u32 	[%rd11], %r32;
	{ // callseq 4, 0
	.param .b64 param0;
	st.param.b64 	[param0], %rd13;
	.param .b64 param1;
	st.param.b64 	[param1], %rd10;
	.param .b32 retval0;
	call.uni (retval0), 
	vprintf, 
	(
	param0, 
	param1
	);
	ld.param.b32 	%r33, [retval0];
	} // callseq 4
	ld.global.u32 	%r35, [%rd52+-12];
	st.local.u32 	[%rd11], %r35;
	{ // callseq 5, 0
	.param .b64 param0;
	st.param.b64 	[param0], %rd13;
	.param .b64 param1;
	st.param.b64 	[param1], %rd10;
	.param .b32 retval0;
	call.uni (retval0), 
	vprintf, 
	(
	param0, 
	param1
	);
	ld.param.b32 	%r36, [retval0];
	} // callseq 5
	ld.global.u32 	%r38, [%rd52+-8];
	st.local.u32 	[%rd11], %r38;
	{ // callseq 6, 0
	.param .b64 param0;
	st.param.b64 	[param0], %rd13;
	.param .b64 param1;
	st.param.b64 	[param1], %rd10;
	.param .b32 retval0;
	call.uni (retval0), 
	vprintf, 
	(
	param0, 
	param1
	);
	ld.param.b32 	%r39, [retval0];
	} // callseq 6
	ld.global.u32 	%r41, [%rd52+-4];
	st.local.u32 	[%rd11], %r41;
	{ // callseq 7, 0
	.param .b64 param0;
	st.param.b64 	[param0], %rd13;
	.param .b64 param1;
	st.param.b64 	[param1], %rd10;
	.param .b32 retval0;
	call.uni (retval0), 
	vprintf, 
	(
	param0, 
	param1
	);
	ld.param.b32 	%r42, [retval0];
	} // callseq 7
	ld.global.u32 	%r44, [%rd52];
	st.local.u32 	[%rd11], %r44;
	{ // callseq 8, 0
	.param .b64 param0;
	st.param.b64 	[param0], %rd13;
	.param .b64 param1;
	st.param.b64 	[param1], %rd10;
	.param .b32 retval0;
	call.uni (retval0), 
	vprintf, 
	(
	param0, 
	param1
	);
	ld.param.b32 	%r45, [retval0];
	} // callseq 8
	ld.global.u32 	%r47, [%rd52+4];
	st.local.u32 	[%rd11], %r47;
	{ // callseq 9, 0
	.param .b64 param0;
	st.param.b64 	[param0], %rd13;
	.param .b64 param1;
	st.param.b64 	[param1], %rd10;
	.param .b32 retval0;
	call.uni (retval0), 
	vprintf, 
	(
	param0, 
	param1
	);
	ld.param.b32 	%r48, [retval0];
	} // callseq 9
	ld.global.u32 	%r50, [%rd52+8];
	st.local.u32 	[%rd11], %r50;
	{ // callseq 10, 0
	.param .b64 param0;
	st.param.b64 	[param0], %rd13;
	.param .b64 param1;
	st.param.b64 	[param1], %rd10;
	.param .b32 retval0;
	call.uni (retval0), 
	vprintf, 
	(
	param0, 
	param1
	);
	ld.param.b32 	%r51, [retval0];
	} // callseq 10
	ld.global.u32 	%r53, [%rd52+12];
	st.local.u32 	[%rd11], %r53;
	{ // callseq 11, 0
	.param .b64 param0;
	st.param.b64 	[param0], %rd13;
	.param .b64 param1;
	st.param.b64 	[param1], %rd10;
	.param .b32 retval0;
	call.uni (retval0), 
	vprintf, 
	(
	param0, 
	param1
	);
	ld.param.b32 	%r54, [retval0];
	} // callseq 11
	ld.global.u32 	%r56, [%rd52+16];
	st.local.u32 	[%rd11], %r56;
	{ // callseq 12, 0
	.param .b64 param0;
	st.param.b64 	[param0], %rd13;
	.param .b64 param1;
	st.param.b64 	[param1], %rd10;
	.param .b32 retval0;
	call.uni (retval0), 
	vprintf, 
	(
	param0, 
	param1
	);
	ld.param.b32 	%r57, [retval0];
	} // callseq 12
	ld.global.u32 	%r59, [%rd52+20];
	st.local.u32 	[%rd11], %r59;
	{ // callseq 13, 0
	.param .b64 param0;
	st.param.b64 	[param0], %rd13;
	.param .b64 param1;
	st.param.b64 	[param1], %rd10;
	.param .b32 retval0;
	call.uni (retval0), 
	vprintf, 
	(
	param0, 
	param1
	);
	ld.param.b32 	%r60, [retval0];
	} // callseq 13
	ld.global.u32 	%r62, [%rd52+24];
	st.local.u32 	[%rd11], %r62;
	{ // callseq 14, 0
	.param .b64 param0;
	st.param.b64 	[param0], %rd13;
	.param .b64 param1;
	st.param.b64 	[param1], %rd10;
	.param .b32 retval0;
	call.uni (retval0), 
	vprintf, 
	(
	param0, 
	param1
	);
	ld.param.b32 	%r63, [retval0];
	} // callseq 14
	ld.global.u32 	%r65, [%rd52+28];
	st.local.u32 	[%rd11], %r65;
	{ // callseq 15, 0
	.param .b64 param0;
	st.param.b64 	[param0], %rd13;
	.param .b64 param1;
	st.param.b64 	[param1], %rd10;
	.param .b32 retval0;
	call.uni (retval0), 
	vprintf, 
	(
	param0, 
	param1
	);
	ld.param.b32 	%r66, [retval0];
	} // callseq 15
	add.s32 	%r121, %r121, 16;
	add.s64 	%rd52, %rd52, 64;
	setp.ne.s32 	%p3, %r121, 0;
	mov.u32 	%r123, %r3;
	@%p3 bra 	$L__BB0_4;
$L__BB0_5:
	setp.eq.s32 	%p4, %r1, 0;
	@%p4 bra 	$L__BB0_15;
	cvta.to.local.u64 	%rd5, %rd14;
	add.s32 	%r68, %r1, -1;
	setp.lt.u32 	%p5, %r68, 7;
	@%p5 bra 	$L__BB0_8;
	add.s32 	%r69, %r123, %r6;
	mul.wide.u32 	%rd15, %r69, 4;
	add.s64 	%rd16, %rd1, %rd15;
	ld.global.u32 	%r70, [%rd16];
	st.local.u32 	[%rd5], %r70;
	cvta.global.u64 	%rd18, %rd37;
	{ // callseq 16, 0
	.param .b64 param0;
	st.param.b64 	[param0], %rd18;
	.param .b64 param1;
	st.param.b64 	[param1], %rd14;
	.param .b32 retval0;
	call.uni (retval0), 
	vprintf, 
	(
	param0, 
	param1
	);
	ld.param.b32 	%r71, [retval0];
	} // callseq 16
	cvt.u64.u32 	%rd20, %r6;
	cvt.u64.u32 	%rd21, %r123;
	add.s64 	%rd22, %rd21, %rd20;
	shl.b64 	%rd23, %rd22, 2;
	add.s64 	%rd24, %rd1, %rd23;
	ld.global.u32 	%r73, [%rd24+4];
	st.local.u32 	[%rd5], %r73;
	{ // callseq 17, 0
	.param .b64 param0;
	st.param.b64 	[param0], %rd18;
	.param .b64 param1;
	st.param.b64 	[param1], %rd14;
	.param .b32 retval0;
	call.uni (retval0), 
	vprintf, 
	(
	param0, 
	param1
	);
	ld.param.b32 	%r74, [retval0];
	} // callseq 17
	ld.global.u32 	%r76, [%rd24+8];
	st.local.u32 	[%rd5], %r76;
	{ // callseq 18, 0
	.param .b64 param0;
	st.param.b64 	[param0], %rd18;
	.param .b64 param1;
	st.param.b64 	[param1], %rd14;
	.param .b32 retval0;
	call.uni (retval0), 
	vprintf, 
	(
	param0, 
	param1
	);
	ld.param.b32 	%r77, [retval0];
	} // callseq 18
	ld.global.u32 	%r79, [%rd24+12];
	st.local.u32 	[%rd5], %r79;
	{ // callseq 19, 0
	.param .b64 param0;
	st.param.b64 	[param0], %rd18;
	.param .b64 param1;
	st.param.b64 	[param1], %rd14;
	.param .b32 retval0;
	call.uni (retval0), 
	vprintf, 
	(
	param0, 
	param1
	);
	ld.param.b32 	%r80, [retval0];
	} // callseq 19
	ld.global.u32 	%r82, [%rd24+16];
	st.local.u32 	[%rd5], %r82;
	{ // callseq 20, 0
	.param .b64 param0;
	st.param.b64 	[param0], %rd18;
	.param .b64 param1;
	st.param.b64 	[param1], %rd14;
	.param .b32 retval0;
	call.uni (retval0), 
	vprintf, 
	(
	param0, 
	param1
	);
	ld.param.b32 	%r83, [retval0];
	} // callseq 20
	ld.global.u32 	%r85, [%rd24+20];
	st.local.u32 	[%rd5], %r85;
	{ // callseq 21, 0
	.param .b64 param0;
	st.param.b64 	[param0], %rd18;
	.param .b64 param1;
	st.param.b64 	[param1], %rd14;
	.param .b32 retval0;
	call.uni (retval0), 
	vprintf, 
	(
	param0, 
	param1
	);
	ld.param.b32 	%r86, [retval0];
	} // callseq 21
	ld.global.u32 	%r88, [%rd24+24];
	st.local.u32 	[%rd5], %r88;
	{ // callseq 22, 0
	.param .b64 param0;
	st.param.b64 	[param0], %rd18;
	.param .b64 param1;
	st.param.b64 	[param1], %rd14;
	.param .b32 retval0;
	call.uni (retval0), 
	vprintf, 
	(
	param0, 
	param1
	);
	ld.param.b32 	%r89, [retval0];
	} // callseq 22
	ld.global.u32 	%r91, [%rd24+28];
	st.local.u32 	[%rd5], %r91;
	{ // callseq 23, 0
	.param .b64 param0;
	st.param.b64 	[param0], %rd18;
	.param .b64 param1;
	st.param.b64 	[param1], %rd14;
	.param .b32 retval0;
	call.uni (retval0), 
	vprintf, 
	(
	param0, 
	param1
	);
	ld.param.b32 	%r92, [retval0];
	} // callseq 23
	add.s32 	%r123, %r123, 8;
$L__BB0_8:
	setp.eq.s32 	%p6, %r2, 0;
	@%p6 bra 	$L__BB0_15;
	add.s32 	%r94, %r2, -1;
	setp.lt.u32 	%p7, %r94, 3;
	@%p7 bra 	$L__BB0_11;
	add.s32 	%r95, %r123, %r6;
	mul.wide.u32 	%rd25, %r95, 4;
	add.s64 	%rd26, %rd1, %rd25;
	ld.global.u32 	%r96, [%rd26];
	st.local.u32 	[%rd5], %r96;
	cvta.global.u64 	%rd28, %rd37;
	{ // callseq 24, 0
	.param .b64 param0;
	st.param.b64 	[param0], %rd28;
	.param .b64 param1;
	st.param.b64 	[param1], %rd14;
	.param .b32 retval0;
	call.uni (retval0), 
	vprintf, 
	(
	param0, 
	param1
	);
	ld.param.b32 	%r97, [retval0];
	} // callseq 24
	cvt.u64.u32 	%rd30, %r6;
	cvt.u64.u32 	%rd31, %r123;
	add.s64 	%rd32, %rd31, %rd30;
	shl.b64 	%rd33, %rd32, 2;
	add.s64 	%rd34, %rd1, %rd33;
	ld.global.u32 	%r99, [%rd34+4];
	st.local.u32 	[%rd5], %r99;
	{ // callseq 25, 0
	.param .b64 param0;
	st.param.b64 	[param0], %rd28;
	.param .b64 param1;
	st.param.b64 	[param1], %rd14;
	.param .b32 retval0;
	call.uni (retval0), 
	vprintf, 
	(
	param0, 
	param1
	);
	ld.param.b32 	%r100, [retval0];
	} // callseq 25
	ld.global.u32 	%r102, [%rd34+8];
	st.local.u32 	[%rd5], %r102;
	{ // callseq 26, 0
	.param .b64 param0;
	st.param.b64 	[param0], %rd28;
	.param .b64 param1;
	st.param.b64 	[param1], %rd14;
	.param .b32 retval0;
	call.uni (retval0), 
	vprintf, 
	(
	param0, 
	param1
	);
	ld.param.b32 	%r103, [retval0];
	} // callseq 26
	ld.global.u32 	%r105, [%rd34+12];
	st.local.u32 	[%rd5], %r105;
	{ // callseq 27, 0
	.param .b64 param0;
	st.param.b64 	[param0], %rd28;
	.param .b64 param1;
	st.param.b64 	[param1], %rd14;
	.param .b32 retval0;
	call.uni (retval0), 
	vprintf, 
	(
	param0, 
	param1
	);
	ld.param.b32 	%r106, [retval0];
	} // callseq 27
	add.s32 	%r123, %r123, 4;
$L__BB0_11:
	setp.eq.s32 	%p8, %r4, 0;
	@%p8 bra 	$L__BB0_15;
	setp.eq.s32 	%p9, %r4, 1;
	add.s32 	%r108, %r123, %r6;
	mul.wide.u32 	%rd35, %r108, 4;
	add.s64 	%rd36, %rd1, %rd35;
	ld.global.u32 	%r109, [%rd36];
	st.local.u32 	[%rd5], %r109;
	cvta.global.u64 	%rd38, %rd37;
	{ // callseq 28, 0
	.param .b64 param0;
	st.param.b64 	[param0], %rd38;
	.param .b64 param1;
	st.param.b64 	[param1], %rd14;
	.param .b32 retval0;
	call.uni (retval0), 
	vprintf, 
	(
	param0, 
	param1
	);
	ld.param.b32 	%r110, [retval0];
	} // callseq 28
	@%p9 bra 	$L__BB0_15;
	setp.eq.s32 	%p10, %r4, 2;
	cvt.u64.u32 	%rd40, %r6;
	cvt.u64.u32 	%rd41, %r123;
	add.s64 	%rd42, %rd41, %rd40;
	shl.b64 	%rd43, %rd42, 2;
	add.s64 	%rd6, %rd1, %rd43;
	ld.global.u32 	%r112, [%rd6+4];
	st.local.u32 	[%rd5], %r112;
	cvta.global.u64 	%rd45, %rd37;
	{ // callseq 29, 0
	.param .b64 param0;
	st.param.b64 	[param0], %rd45;
	.param .b64 param1;
	st.param.b64 	[param1], %rd14;
	.param .b32 retval0;
	call.uni (retval0), 
	vprintf, 
	(
	param0, 
	param1
	);
	ld.param.b32 	%r113, [retval0];
	} // callseq 29
	@%p10 bra 	$L__BB0_15;
	ld.global.u32 	%r115, [%rd6+8];
	st.local.u32 	[%rd5], %r115;
	cvta.global.u64 	%rd48, %rd37;
	{ // callseq 30, 0
	.param .b64 param0;
	st.param.b64 	[param0], %rd48;
	.param .b64 param1;
	st.param.b64 	[param1], %rd14;
	.param .b32 retval0;
	call.uni (retval0), 
	vprintf, 
	(
	param0, 
	param1
	);
	ld.param.b32 	%r116, [retval0];
	} // callseq 30
$L__BB0_15:
	cvta.global.u64 	%rd51, %rd50;
	{ // callseq 31, 0
	.param .b64 param0;
	st.param.b64 	[param0], %rd51;
	.param .b64 param1;
	st.param.b64 	[param1], 0;
	.param .b32 retval0;
	call.uni (retval0), 
	vprintf, 
	(
	param0, 
	param1
	);
	ld.param.b32 	%r118, [retval0];
	} // callseq 31
	add.s32 	%r120, %r120, 1;
	setp.ne.s32 	%p11, %r120, %r16;
	@%p11 bra 	$L__BB0_2;
$L__BB0_16:
	ret;

}
	// .globl	_Z11printGPUIntPi
.visible .entry _Z11printGPUIntPi(
	.param .u64 .ptr .align 1 _Z11printGPUIntPi_param_0
)
{
	.local .align 8 .b8 	__local_depot1[8];
	.reg .b64 	%SP;
	.reg .b64 	%SPL;
	.reg .b32 	%r<4>;
	.reg .b64 	%rd<7>;

	mov.u64 	%SPL, __local_depot1;
	cvta.local.u64 	%SP, %SPL;
	ld.param.u64 	%rd1, [_Z11printGPUIntPi_param_0];
	cvta.to.global.u64 	%rd2, %rd1;
	add.u64 	%rd3, %SP, 0;
	add.u64 	%rd4, %SPL, 0;
	ld.global.u32 	%r1, [%rd2];
	st.local.u32 	[%rd4], %r1;
	mov.u64 	%rd5, $str$2;
	cvta.global.u64 	%rd6, %rd5;
	{ // callseq 32, 0
	.param .b64 param0;
	st.param.b64 	[param0], %rd6;
	.param .b64 param1;
	st.param.b64 	[param1], %rd3;
	.param .b32 retval0;
	call.uni (retval0), 
	vprintf, 
	(
	param0, 
	param1
	);
	ld.param.b32 	%r2, [retval0];
	} // callseq 32
	ret;

}
	// .globl	_Z16printGPUIntArrayPii
.visible .entry _Z16printGPUIntArrayPii(
	.param .u64 .ptr .align 1 _Z16printGPUIntArrayPii_param_0,
	.param .u32 _Z16printGPUIntArrayPii_param_1
)
{
	.local .align 8 .b8 	__local_depot2[8];
	.reg .b64 	%SP;
	.reg .b64 	%SPL;
	.reg .pred 	%p<10>;
	.reg .b32 	%r<112>;
	.reg .b64 	%rd<32>;

	mov.u64 	%SPL, __local_depot2;
	cvta.local.u64 	%SP, %SPL;
	ld.param.u64 	%rd9, [_Z16printGPUIntArrayPii_param_0];
	ld.param.u32 	%r16, [_Z16printGPUIntArrayPii_param_1];
	cvta.to.global.u64 	%rd1, %rd9;
	add.u64 	%rd10, %SP, 0;
	add.u64 	%rd2, %SPL, 0;
	setp.lt.s32 	%p1, %r16, 1;
	@%p1 bra 	$L__BB2_13;
	and.b32  	%r1, %r16, 15;
	setp.lt.u32 	%p2, %r16, 16;
	mov.b32 	%r109, 0;
	@%p2 bra 	$L__BB2_4;
	and.b32  	%r109, %r16, 2147483632;
	neg.s32 	%r107, %r109;
	add.s64 	%rd30, %rd1, 32;
	mov.u64 	%rd11, $str;
$L__BB2_3:
	.pragma "nounroll";
	ld.global.u32 	%r18, [%rd30+-32];
	st.local.u32 	[%rd2], %r18;
	cvta.global.u64 	%rd12, %rd11;
	{ // callseq 33, 0
	.param .b64 param0;
	st.param.b64 	[param0], %rd12;
	.param .b64 param1;
	st.param.b64 	[param1], %rd10;
	.param .b32 retval0;
	call.uni (retval0), 
	vprintf, 
	(
	param0, 
	param1
	);
	ld.param.b32 	%r19, [retval0];
	} // callseq 33
	ld.global.u32 	%r21, [%rd30+-28];
	st.local.u32 	[%rd2], %r21;
	{ // callseq 34, 0
	.param .b64 param0;
	st.param.b64 	[param0], %rd12;
	.param .b64 param1;
	st.param.b64 	[param1], %rd10;
	.param .b32 retval0;
	call.uni (retval0), 
	vprintf, 
	(
	param0, 
	param1
	);
	ld.param.b32 	%r22, [retval0];
	} // callseq 34
	ld.global.u32 	%r24, [%rd30+-24];
	st.local.u32 	[%rd2], %r24;
	{ // callseq 35, 0
	.param .b64 param0;
	st.param.b64 	[param0], %rd12;
	.param .b64 param1;
	st.param.b64 	[param1], %rd10;
	.param .b32 retval0;
	call.uni (retval0), 
	vprintf, 
	(
	param0, 
	param1
	);
	ld.param.b32 	%r25, [retval0];
	} // callseq 35
	ld.global.u32 	%r27, [%rd30+-20];
	st.local.u32 	[%rd2], %r27;
	{ // callseq 36, 0
	.param .b64 param0;
	st.param.b64 	[param0], %rd12;
	.param .b64 param1;
	st.param.b64 	[param1], %rd10;
	.param .b32 retval0;
	call.uni (retval0), 
	vprintf, 
	(
	param0, 
	param1
	);
	ld.param.b32 	%r28, [retval0];
	} // callseq 36
	ld.global.u32 	%r30, [%rd30+-16];
	st.local.u32 	[%rd2], %r30;
	{ // callseq 37, 0
	.param .b64 param0;
	st.param.b64 	[param0], %rd12;
	.param .b64 param1;
	st.param.b64 	[param1], %rd10;
	.param .b32 retval0;
	call.uni (retval0), 
	vprintf, 
	(
	param0, 
	param1
	);
	ld.param.b32 	%r31, [retval0];
	} // callseq 37
	ld.global.u32 	%r33, [%rd30+-12];
	st.local.u32 	[%rd2], %r33;
	{ // callseq 38, 0
	.param .b64 param0;
	st.param.b64 	[param0], %rd12;
	.param .b64 param1;
	st.param.b64 	[param1], %rd10;
	.param .b32 retval0;
	call.uni (retval0), 
	vprintf, 
	(
	param0, 
	param1
	);
	ld.param.b32 	%r34, [retval0];
	} // callseq 38
	ld.global.u32 	%r36, [%rd30+-8];
	st.local.u32 	[%rd2], %r36;
	{ // callseq 39, 0
	.param .b64 param0;
	st.param.b64 	[param0], %rd12;
	.param .b64 param1;
	st.param.b64 	[param1], %rd10;
	.param .b32 retval0;
	call.uni (retval0), 
	vprintf, 
	(
	param0, 
	param1
	);
	ld.param.b32 	%r37, [retval0];
	} // callseq 39
	ld.global.u32 	%r39, [%rd30+-4];
	st.local.u32 	[%rd2], %r39;
	{ // callseq 40, 0
	.param .b64 param0;
	st.param.b64 	[param0], %rd12;
	.param .b64 param1;
	st.param.b64 	[param1], %rd10;
	.param .b32 retval0;
	call.uni (retval0), 
	vprintf, 
	(
	param0, 
	param1
	);
	ld.param.b32 	%r40, [retval0];
	} // callseq 40
	ld.global.u32 	%r42, [%rd30];
	st.local.u32 	[%rd2], %r42;
	{ // callseq 41, 0
	.param .b64 param0;
	st.param.b64 	[param0], %rd12;
	.param .b64 param1;
	st.param.b64 	[param1], %rd10;
	.param .b32 retval0;
	call.uni (retval0), 
	vprintf, 
	(
	param0, 
	param1
	);
	ld.param.b32 	%r43, [retval0];
	} // callseq 41
	ld.global.u32 	%r45, [%rd30+4];
	st.local.u32 	[%rd2], %r45;
	{ // callseq 42, 0
	.param .b64 param0;
	st.param.b64 	[param0], %rd12;
	.param .b64 param1;
	st.param.b64 	[param1], %rd10;
	.param .b32 retval0;
	call.uni (retval0), 
	vprintf, 
	(
	param0, 
	param1
	);
	ld.param.b32 	%r46, [retval0];
	} // callseq 42
	ld.global.u32 	%r48, [%rd30+8];
	st.local.u32 	[%rd2], %r48;
	{ // callseq 43, 0
	.param .b64 param0;
	st.param.b64 	[param0], %rd12;
	.param .b64 param1;
	st.param.b64 	[param1], %rd10;
	.param .b32 retval0;
	call.uni (retval0), 
	vprintf, 
	(
	param0, 
	param1
	);
	ld.param.b32 	%r49, [retval0];
	} // callseq 43
	ld.global.u32 	%r51, [%rd30+12];
	st.local.u32 	[%rd2], %r51;
	{ // callseq 44, 0
	.param .b64 param0;
	st.param.b64 	[param0], %rd12;
	.param .b64 param1;
	st.param.b64 	[param1], %rd10;
	.param .b32 retval0;
	call.uni (retval0), 
	vprintf, 
	(
	param0, 
	param1
	);
	ld.param.b32 	%r52, [retval0];
	} // callseq 44
	ld.global.u32 	%r54, [%rd30+16];
	st.local.u32 	[%rd2], %r54;
	{ // callseq 45, 0
	.param .b64 param0;
	st.param.b64 	[param0], %rd12;
	.param .b64 param1;
	st.param.b64 	[param1], %rd10;
	.param .b32 retval0;
	call.uni (retval0), 
	vprintf, 
	(
	param0, 
	param1
	);
	ld.param.b32 	%r55, [retval0];
	} // callseq 45
	ld.global.u32 	%r57, [%rd30+20];
	st.local.u32 	[%rd2], %r57;
	{ // callseq 46, 0
	.param .b64 param0;
	st.param.b64 	[param0], %rd12;
	.param .b64 param1;
	st.param.b64 	[param1], %rd10;
	.param .b32 retval0;
	call.uni (retval0), 
	vprintf, 
	(
	param0, 
	param1
	);
	ld.param.b32 	%r58, [retval0];
	} // callseq 46
	ld.global.u32 	%r60, [%rd30+24];
	st.local.u32 	[%rd2], %r60;
	{ // callseq 47, 0
	.param .b64 param0;
	st.param.b64 	[param0], %rd12;
	.param .b64 param1;
	st.param.b64 	[param1], %rd10;
	.param .b32 retval0;
	call.uni (retval0), 
	vprintf, 
	(
	param0, 
	param1
	);
	ld.param.b32 	%r61, [retval0];
	} // callseq 47
	ld.global.u32 	%r63, [%rd30+28];
	st.local.u32 	[%rd2], %r63;
	{ // callseq 48, 0
	.param .b64 param0;
	st.param.b64 	[param0], %rd12;
	.param .b64 param1;
	st.param.b64 	[param1], %rd10;
	.param .b32 retval0;
	call.uni (retval0), 
	vprintf, 
	(
	param0, 
	param1
	);
	ld.param.b32 	%r64, [retval0];
	} // callseq 48
	add.s32 	%r107, %r107, 16;
	add.s64 	%rd30, %rd30, 64;
	setp.ne.s32 	%p3, %r107, 0;
	@%p3 bra 	$L__BB2_3;
$L__BB2_4:
	setp.eq.s32 	%p4, %r1, 0;
	@%p4 bra 	$L__BB2_13;
	and.b32  	%r7, %r16, 7;
	setp.lt.u32 	%p5, %r1, 8;
	@%p5 bra 	$L__BB2_7;
	mul.wide.u32 	%rd14, %r109, 4;
	add.s64 	%rd15, %rd1, %rd14;
	ld.global.u32 	%r66, [%rd15];
	st.local.u32 	[%rd2], %r66;
	mov.u64 	%rd16, $str;
	cvta.global.u64 	%rd17, %rd16;
	{ // callseq 49, 0
	.param .b64 param0;
	st.param.b64 	[param0], %rd17;
	.param .b64 param1;
	st.param.b64 	[param1], %rd10;
	.param .b32 retval0;
	call.uni (retval0), 
	vprintf, 
	(
	param0, 
	param1
	);
	ld.param.b32 	%r67, [retval0];
	} // callseq 49
	ld.global.u32 	%r69, [%rd15+4];
	st.local.u32 	[%rd2], %r69;
	{ // callseq 50, 0
	.param .b64 param0;
	st.param.b64 	[param0], %rd17;
	.param .b64 param1;
	st.param.b64 	[param1], %rd10;
	.param .b32 retval0;
	call.uni (retval0), 
	vprintf, 
	(
	param0, 
	param1
	);
	ld.param.b32 	%r70, [retval0];
	} // callseq 50
	ld.global.u32 	%r72, [%rd15+8];
	st.local.u32 	[%rd2], %r72;
	{ // callseq 51, 0
	.param .b64 param0;
	st.param.b64 	[param0], %rd17;
	.param .b64 param1;
	st.param.b64 	[param1], %rd10;
	.param .b32 retval0;
	call.uni (retval0), 
	vprintf, 
	(
	param0, 
	param1
	);
	ld.param.b32 	%r73, [retval0];
	} // callseq 51
	ld.global.u32 	%r75, [%rd15+12];
	st.local.u32 	[%rd2], %r75;
	{ // callseq 52, 0
	.param .b64 param0;
	st.param.b64 	[param0], %rd17;
	.param .b64 param1;
	st.param.b64 	[param1], %rd10;
	.param .b32 retval0;
	call.uni (retval0), 
	vprintf, 
	(
	param0, 
	param1
	);
	ld.param.b32 	%r76, [retval0];
	} // callseq 52
	ld.global.u32 	%r78, [%rd15+16];
	st.local.u32 	[%rd2], %r78;
	{ // callseq 53, 0
	.param .b64 param0;
	st.param.b64 	[param0], %rd17;
	.param .b64 param1;
	st.param.b64 	[param1], %rd10;
	.param .b32 retval0;
	call.uni (retval0), 
	vprintf, 
	(
	param0, 
	param1
	);
	ld.param.b32 	%r79, [retval0];
	} // callseq 53
	ld.global.u32 	%r81, [%rd15+20];
	st.local.u32 	[%rd2], %r81;
	{ // callseq 54, 0
	.param .b64 param0;
	st.param.b64 	[param0], %rd17;
	.param .b64 param1;
	st.param.b64 	[param1], %rd10;
	.param .b32 retval0;
	call.uni (retval0), 
	vprintf, 
	(
	param0, 
	param1
	);
	ld.param.b32 	%r82, [retval0];
	} // callseq 54
	ld.global.u32 	%r84, [%rd15+24];
	st.local.u32 	[%rd2], %r84;
	{ // callseq 55, 0
	.param .b64 param0;
	st.param.b64 	[param0], %rd17;
	.param .b64 param1;
	st.param.b64 	[param1], %rd10;
	.param .b32 retval0;
	call.uni (retval0), 
	vprintf, 
	(
	param0, 
	param1
	);
	ld.param.b32 	%r85, [retval0];
	} // callseq 55
	ld.global.u32 	%r87, [%rd15+28];
	st.local.u32 	[%rd2], %r87;
	{ // callseq 56, 0
	.param .b64 param0;
	st.param.b64 	[param0], %rd17;
	.param .b64 param1;
	st.param.b64 	[param1], %rd10;
	.param .b32 retval0;
	call.uni (retval0), 
	vprintf, 
	(
	param0, 
	param1
	);
	ld.param.b32 	%r88, [retval0];
	} // callseq 56
	add.s32 	%r109, %r109, 8;
$L__BB2_7:
	setp.eq.s32 	%p6, %r7, 0;
	@%p6 bra 	$L__BB2_13;
	and.b32  	%r10, %r16, 3;
	setp.lt.u32 	%p7, %r7, 4;
	@%p7 bra 	$L__BB2_10;
	mul.wide.u32 	%rd19, %r109, 4;
	add.s64 	%rd20, %rd1, %rd19;
	ld.global.u32 	%r90, [%rd20];
	st.local.u32 	[%rd2], %r90;
	mov.u64 	%rd21, $str;
	cvta.global.u64 	%rd22, %rd21;
	{ // callseq 57, 0
	.param .b64 param0;
	st.param.b64 	[param0], %rd22;
	.param .b64 param1;
	st.param.b64 	[param1], %rd10;
	.param .b32 retval0;
	call.uni (retval0), 
	vprintf, 
	(
	param0, 
	param1
	);
	ld.param.b32 	%r91, [retval0];
	} // callseq 57
	ld.global.u32 	%r93, [%rd20+4];
	st.local.u32 	[%rd2], %r93;
	{ // callseq 58, 0
	.param .b64 param0;
	st.param.b64 	[param0], %rd22;
	.param .b64 param1;
	st.param.b64 	[param1], %rd10;
	.param .b32 retval0;
	call.uni (retval0), 
	vprintf, 
	(
	param0, 
	param1
	);
	ld.param.b32 	%r94, [retval0];
	} // callseq 58
	ld.global.u32 	%r96, [%rd20+8];
	st.local.u32 	[%rd2], %r96;
	{ // callseq 59, 0
	.param .b64 param0;
	st.param.b64 	[param0], %rd22;
	.param .b64 param1;
	st.param.b64 	[param1], %rd10;
	.param .b32 retval0;
	call.uni (retval0), 
	vprintf, 
	(
	param0, 
	param1
	);
	ld.param.b32 	%r97, [retval0];
	} // callseq 59
	ld.global.u32 	%r99, [%rd20+12];
	st.local.u32 	[%rd2], %r99;
	{ // callseq 60, 0
	.param .b64 param0;
	st.param.b64 	[param0], %rd22;
	.param .b64 param1;
	st.param.b64 	[param1], %rd10;
	.param .b32 retval0;
	call.uni (retval0), 
	vprintf, 
	(
	param0, 
	param1
	);
	ld.param.b32 	%r100, [retval0];
	} // callseq 60
	add.s32 	%r109, %r109, 4;
$L__BB2_10:
	setp.eq.s32 	%p8, %r10, 0;
	@%p8 bra 	$L__BB2_13;
	mul.wide.u32 	%rd24, %r109, 4;
	add.s64 	%rd31, %rd1, %rd24;
	neg.s32 	%r111, %r10;
	mov.u64 	%rd25, $str;
$L__BB2_12:
	.pragma "nounroll";
	ld.global.u32 	%r102, [%rd31];
	st.local.u32 	[%rd2], %r102;
	cvta.global.u64 	%rd26, %rd25;
	{ // callseq 61, 0
	.param .b64 param0;
	st.param.b64 	[param0], %rd26;
	.param .b64 param1;
	st.param.b64 	[param1], %rd10;
	.param .b32 retval0;
	call.uni (retval0), 
	vprintf, 
	(
	param0, 
	param1
	);
	ld.param.b32 	%r103, [retval0];
	} // callseq 61
	add.s64 	%rd31, %rd31, 4;
	add.s32 	%r111, %r111, 1;
	setp.ne.s32 	%p9, %r111, 0;
	@%p9 bra 	$L__BB2_12;
$L__BB2_13:
	mov.u64 	%rd28, $str$1;
	cvta.global.u64 	%rd29, %rd28;
	{ // callseq 62, 0
	.param .b64 param0;
	st.param.b64 	[param0], %rd29;
	.param .b64 param1;
	st.param.b64 	[param1], 0;
	.param .b32 retval0;
	call.uni (retval0), 
	vprintf, 
	(
	param0, 
	param1
	);
	ld.param.b32 	%r105, [retval0];
	} // callseq 62
	ret;

}
	// .globl	_Z12printGPUBoolPbi
.visible .entry _Z12printGPUBoolPbi(
	.param .u64 .ptr .align 1 _Z12printGPUBoolPbi_param_0,
	.param .u32 _Z12printGPUBoolPbi_param_1
)
{
	.local .align 8 .b8 	__local_depot3[8];
	.reg .b64 	%SP;
	.reg .b64 	%SPL;
	.reg .pred 	%p<10>;
	.reg .b32 	%r<112>;
	.reg .b64 	%rd<32>;

	mov.u64 	%SPL, __local_depot3;
	cvta.local.u64 	%SP, %SPL;
	ld.param.u64 	%rd9, [_Z12printGPUBoolPbi_param_0];
	ld.param.u32 	%r16, [_Z12printGPUBoolPbi_param_1];
	cvta.to.global.u64 	%rd1, %rd9;
	add.u64 	%rd10, %SP, 0;
	add.u64 	%rd2, %SPL, 0;
	setp.lt.s32 	%p1, %r16, 1;
	@%p1 bra 	$L__BB3_13;
	and.b32  	%r1, %r16, 15;
	setp.lt.u32 	%p2, %r16, 16;
	mov.b32 	%r109, 0;
	@%p2 bra 	$L__BB3_4;
	and.b32  	%r109, %r16, 2147483632;
	neg.s32 	%r107, %r109;
	add.s64 	%rd30, %rd1, 7;
	mov.u64 	%rd11, $str;
$L__BB3_3:
	.pragma "nounroll";
	ld.global.s8 	%r18, [%rd30+-7];
	st.local.u32 	[%rd2], %r18;
	cvta.global.u64 	%rd12, %rd11;
	{ // callseq 63, 0
	.param .b64 param0;
	st.param.b64 	[param0], %rd12;
	.param .b64 param1;
	st.param.b64 	[param1], %rd10;
	.param .b32 retval0;
	call.uni (retval0), 
	vprintf, 
	(
	param0, 
	param1
	);
	ld.param.b32 	%r19, [retval0];
	} // callseq 63
	ld.global.s8 	%r21, [%rd30+-6];
	st.local.u32 	[%rd2], %r21;
	{ // callseq 64, 0
	.param .b64 param0;
	st.param.b64 	[param0], %rd12;
	.param .b64 param1;
	st.param.b64 	[param1], %rd10;
	.param .b32 retval0;
	call.uni (retval0), 
	vprintf, 
	(
	param0, 
	param1
	);
	ld.param.b32 	%r22, [retval0];
	} // callseq 64
	ld.global.s8 	%r24, [%rd30+-5];
	st.local.u32 	[%rd2], %r24;
	{ // callseq 65, 0
	.param .b64 param0;
	st.param.b64 	[param0], %rd12;
	.param .b64 param1;
	st.param.b64 	[param1], %rd10;
	.param .b32 retval0;
	call.uni (retval0), 
	vprintf, 
	(
	param0, 
	param1
	);
	ld.param.b32 	%r25, [retval0];
	} // callseq 65
	ld.global.s8 	%r27, [%rd30+-4];
	st.local.u32 	[%rd2], %r27;
	{ // callseq 66, 0
	.param .b64 param0;
	st.param.b64 	[param0], %rd12;
	.param .b64 param1;
	st.param.b64 	[param1], %rd10;
	.param .b32 retval0;
	call.uni (retval0), 
	vprintf, 
	(
	param0, 
	param1
	);
	ld.param.b32 	%r28, [retval0];
	} // callseq 66
	ld.global.s8 	%r30, [%rd30+-3];
	st.local.u32 	[%rd2], %r30;
	{ // callseq 67, 0
	.param .b64 param0;
	st.param.b64 	[param0], %rd12;
	.param .b64 param1;
	st.param.b64 	[param1], %rd10;
	.param .b32 retval0;
	call.uni (retval0), 
	vprintf, 
	(
	param0, 
	param1
	);
	ld.param.b32 	%r31, [retval0];
	} // callseq 67
	ld.global.s8 	%r33, [%rd30+-2];
	st.local.u32 	[%rd2], %r33;
	{ // callseq 68, 0
	.param .b64 param0;
	st.param.b64 	[param0], %rd12;
	.param .b64 param1;
	st.param.b64 	[param1], %rd10;
	.param .b32 retval0;
	call.uni (retval0), 
	vprintf, 
	(
	param0, 
	param1
	);
	ld.param.b32 	%r34, [retval0];
	} // callseq 68
	ld.global.s8 	%r36, [%rd30+-1];
	st.local.u32 	[%rd2], %r36;
	{ // callseq 69, 0
	.param .b64 param0;
	st.param.b64 	[param0], %rd12;
	.param .b64 param1;
	st.param.b64 	[param1], %rd10;
	.param .b32 retval0;
	call.uni (retval0), 
	vprintf, 
	(
	param0, 
	param1
	);
	ld.param.b32 	%r37, [retval0];
	} // callseq 69
	ld.global.s8 	%r39, [%rd30];
	st.local.u32 	[%rd2], %r39;
	{ // callseq 70, 0
	.param .b64 param0;
	st.param.b64 	[param0], %rd12;
	.param .b64 param1;
	st.param.b64 	[param1], %rd10;
	.param .b32 retval0;
	call.uni (retval0), 
	vprintf, 
	(
	param0, 
	param1
	);
	ld.param.b32 	%r40, [retval0];
	} // callseq 70
	ld.global.s8 	%r42, [%rd30+1];
	st.local.u32 	[%rd2], %r42;
	{ // callseq 71, 0
	.param .b64 param0;
	st.param.b64 	[param0], %rd12;
	.param .b64 param1;
	st.param.b64 	[param1], %rd10;
	.param .b32 retval0;
	call.uni (retval0), 
	vprintf, 
	(
	param0, 
	param1
	);
	ld.param.b32 	%r43, [retval0];
	} // callseq 71
	ld.global.s8 	%r45, [%rd30+2];
	st.local.u32 	[%rd2], %r45;
	{ // callseq 72, 0
	.param .b64 param0;
	st.param.b64 	[param0], %rd12;
	.param .b64 param1;
	st.param.b64 	[param1], %rd10;
	.param .b32 retval0;
	call.uni (retval0), 
	vprintf, 
	(
	param0, 
	param1
	);
	ld.param.b32 	%r46, [retval0];
	} // callseq 72
	ld.global.s8 	%r48, [%rd30+3];
	st.local.u32 	[%rd2], %r48;
	{ // callseq 73, 0
	.param .b64 param0;
	st.param.b64 	[param0], %rd12;
	.param .b64 param1;
	st.param.b64 	[param1], %rd10;
	.param .b32 retval0;
	call.uni (retval0), 
	vprintf, 
	(
	param0, 
	param1
	);
	ld.param.b32 	%r49, [retval0];
	} // callseq 73
	ld.global.s8 	%r51, [%rd30+4];
	st.local.u32 	[%rd2], %r51;
	{ // callseq 74, 0
	.param .b64 param0;
	st.param.b64 	[param0], %rd12;
	.param .b64 param1;
	st.param.b64 	[param1], %rd10;
	.param .b32 retval0;
	call.uni (retval0), 
	vprintf, 
	(
	param0, 
	param1
	);
	ld.param.b32 	%r52, [retval0];
	} // callseq 74
	ld.global.s8 	%r54, [%rd30+5];
	st.local.u32 	[%rd2], %r54;
	{ // callseq 75, 0
	.param .b64 param0;
	st.param.b64 	[param0], %rd12;
	.param .b64 param1;
	st.param.b64 	[param1], %rd10;
	.param .b32 retval0;
	call.uni (retval0), 
	vprintf, 
	(
	param0, 
	param1
	);
	ld.param.b32 	%r55, [retval0];
	} // callseq 75
	ld.global.s8 	%r57, [%rd30+6];
	st.local.u32 	[%rd2], %r57;
	{ // callseq 76, 0
	.param .b64 param0;
	st.param.b64 	[param0], %rd12;
	.param .b64 param1;
	st.param.b64 	[param1], %rd10;
	.param .b32 retval0;
	call.uni (retval0), 
	vprintf, 
	(
	param0, 
	param1
	);
	ld.param.b32 	%r58, [retval0];
	} // callseq 76
	ld.global.s8 	%r60, [%rd30+7];
	st.local.u32 	[%rd2], %r60;
	{ // callseq 77, 0
	.param .b64 param0;
	st.param.b64 	[param0], %rd12;
	.param .b64 param1;
	st.param.b64 	[param1], %rd10;
	.param .b32 retval0;
	call.uni (retval0), 
	vprintf, 
	(
	param0, 
	param1
	);
	ld.param.b32 	%r61, [retval0];
	} // callseq 77
	ld.global.s8 	%r63, [%rd30+8];
	st.local.u32 	[%rd2], %r63;
	{ // callseq 78, 0
	.param .b64 param0;
	st.param.b64 	[param0], %rd12;
	.param .b64 param1;
	st.param.b64 	[param1], %rd10;
	.param .b32 retval0;
	call.uni (retval0), 
	vprintf, 
	(
	param0, 
	param1
	);
	ld.param.b32 	%r64, [retval0];
	} // callseq 78
	add.s32 	%r107, %r107, 16;
	add.s64 	%rd30, %rd30, 16;
	setp.ne.s32 	%p3, %r107, 0;
	@%p3 bra 	$L__BB3_3;
$L__BB3_4:
	setp.eq.s32 	%p4, %r1, 0;
	@%p4 bra 	$L__BB3_13;
	and.b32  	%r7, %r16, 7;
	setp.lt.u32 	%p5, %r1, 8;
	@%p5 bra 	$L__BB3_7;
	cvt.u64.u32 	%rd14, %r109;
	add.s64 	%rd15, %rd1, %rd14;
	ld.global.s8 	%r66, [%rd15];
	st.local.u32 	[%rd2], %r66;
	mov.u64 	%rd16, $str;
	cvta.global.u64 	%rd17, %rd16;
	{ // callseq 79, 0
	.param .b64 param0;
	st.param.b64 	[param0], %rd17;
	.param .b64 param1;
	st.param.b64 	[param1], %rd10;
	.param .b32 retval0;
	call.uni (retval0), 
	vprintf, 
	(
	param0, 
	param1
	);
	ld.param.b32 	%r67, [retval0];
	} // callseq 79
	ld.global.s8 	%r69, [%rd15+1];
	st.local.u32 	[%rd2], %r69;
	{ // callseq 80, 0
	.param .b64 param0;
	st.param.b64 	[param0], %rd17;
	.param .b64 param1;
	st.param.b64 	[param1], %rd10;
	.param .b32 retval0;
	call.uni (retval0), 
	vprintf, 
	(
	param0, 
	param1
	);
	ld.param.b32 	%r70, [retval0];
	} // callseq 80
	ld.global.s8 	%r72, [%rd15+2];
	st.local.u32 	[%rd2], %r72;
	{ // callseq 81, 0
	.param .b64 param0;
	st.param.b64 	[param0], %rd17;
	.param .b64 param1;
	st.param.b64 	[param1], %rd10;
	.param .b32 retval0;
	call.uni (retval0), 
	vprintf, 
	(
	param0, 
	param1
	);
	ld.param.b32 	%r73, [retval0];
	} // callseq 81
	ld.global.s8 	%r75, [%rd15+3];
	st.local.u32 	[%rd2], %r75;
	{ // callseq 82, 0
	.param .b64 param0;
	st.param.b64 	[param0], %rd17;
	.param .b64 param1;
	st.param.b64 	[param1], %rd10;
	.param .b32 retval0;
	call.uni (retval0), 
	vprintf, 
	(
	param0, 
	param1
	);
	ld.param.b32 	%r76, [retval0];
	} // callseq 82
	ld.global.s8 	%r78, [%rd15+4];
	st.local.u32 	[%rd2], %r78;
	{ // callseq 83, 0
	.param .b64 param0;
	st.param.b64 	[param0], %rd17;
	.param .b64 param1;
	st.param.b64 	[param1], %rd10;
	.param .b32 retval0;
	call.uni (retval0), 
	vprintf, 
	(
	param0, 
	param1
	);
	ld.param.b32 	%r79, [retval0];
	} // callseq 83
	ld.global.s8 	%r81, [%rd15+5];
	st.local.u32 	[%rd2], %r81;
	{ // callseq 84, 0
	.param .b64 param0;
	st.param.b64 	[param0], %rd17;
	.param .b64 param1;
	st.param.b64 	[param1], %rd10;
	.param .b32 retval0;
	call.uni (retval0), 
	vprintf, 
	(
	param0, 
	param1
	);
	ld.param.b32 	%r82, [retval0];
	} // callseq 84
	ld.global.s8 	%r84, [%rd15+6];
	st.local.u32 	[%rd2], %r84;
	{ // callseq 85, 0
	.param .b64 param0;
	st.param.b64 	[param0], %rd17;
	.param .b64 param1;
	st.param.b64 	[param1], %rd10;
	.param .b32 retval0;
	call.uni (retval0), 
	vprintf, 
	(
	param0, 
	param1
	);
	ld.param.b32 	%r85, [retval0];
	} // callseq 85
	ld.global.s8 	%r87, [%rd15+7];
	st.local.u32 	[%rd2], %r87;
	{ // callseq 86, 0
	.param .b64 param0;
	st.param.b64 	[param0], %rd17;
	.param .b64 param1;
	st.param.b64 	[param1], %rd10;
	.param .b32 retval0;
	call.uni (retval0), 
	vprintf, 
	(
	param0, 
	param1
	);
	ld.param.b32 	%r88, [retval0];
	} // callseq 86
	add.s32 	%r109, %r109, 8;
$L__BB3_7:
	setp.eq.s32 	%p6, %r7, 0;
	@%p6 bra 	$L__BB3_13;
	and.b32  	%r10, %r16, 3;
	setp.lt.u32 	%p7, %r7, 4;
	@%p7 bra 	$L__BB3_10;
	cvt.u64.u32 	%rd19, %r109;
	add.s64 	%rd20, %rd1, %rd19;
	ld.global.s8 	%r90, [%rd20];
	st.local.u32 	[%rd2], %r90;
	mov.u64 	%rd21, $str;
	cvta.global.u64 	%rd22, %rd21;
	{ // callseq 87, 0
	.param .b64 param0;
	st.param.b64 	[param0], %rd22;
	.param .b64 param1;
	st.param.b64 	[param1], %rd10;
	.param .b32 retval0;
	call.uni (retval0), 
	vprintf, 
	(
	param0, 
	param1
	);
	ld.param.b32 	%r91, [retval0];
	} // callseq 87
	ld.global.s8 	%r93, [%rd20+1];
	st.local.u32 	[%rd2], %r93;
	{ // callseq 88, 0
	.param .b64 param0;
	st.param.b64 	[param0], %rd22;
	.param .b64 param1;
	st.param.b64 	[param1], %rd10;
	.param .b32 retval0;
	call.uni (retval0), 
	vprintf, 
	(
	param0, 
	param1
	);
	ld.param.b32 	%r94, [retval0];
	} // callseq 88
	ld.global.s8 	%r96, [%rd20+2];
	st.local.u32 	[%rd2], %r96;
	{ // callseq 89, 0
	.param .b64 param0;
	st.param.b64 	[param0], %rd22;
	.param .b64 param1;
	st.param.b64 	[param1], %rd10;
	.param .b32 retval0;
	call.uni (retval0), 
	vprintf, 
	(
	param0, 
	param1
	);
	ld.param.b32 	%r97, [retval0];
	} // callseq 89
	ld.global.s8 	%r99, [%rd20+3];
	st.local.u32 	[%rd2], %r99;
	{ // callseq 90, 0
	.param .b64 param0;
	st.param.b64 	[param0], %rd22;
	.param .b64 param1;
	st.param.b64 	[param1], %rd10;
	.param .b32 retval0;
	call.uni (retval0), 
	vprintf, 
	(
	param0, 
	param1
	);
	ld.param.b32 	%r100, [retval0];
	} // callseq 90
	add.s32 	%r109, %r109, 4;
$L__BB3_10:
	setp.eq.s32 	%p8, %r10, 0;
	@%p8 bra 	$L__BB3_13;
	cvt.u64.u32 	%rd24, %r109;
	add.s64 	%rd31, %rd1, %rd24;
	neg.s32 	%r111, %r10;
	mov.u64 	%rd25, $str;
$L__BB3_12:
	.pragma "nounroll";
	ld.global.s8 	%r102, [%rd31];
	st.local.u32 	[%rd2], %r102;
	cvta.global.u64 	%rd26, %rd25;
	{ // callseq 91, 0
	.param .b64 param0;
	st.param.b64 	[param0], %rd26;
	.param .b64 param1;
	st.param.b64 	[param1], %rd10;
	.param .b32 retval0;
	call.uni (retval0), 
	vprintf, 
	(
	param0, 
	param1
	);
	ld.param.b32 	%r103, [retval0];
	} // callseq 91
	add.s64 	%rd31, %rd31, 1;
	add.s32 	%r111, %r111, 1;
	setp.ne.s32 	%p9, %r111, 0;
	@%p9 bra 	$L__BB3_12;
$L__BB3_13:
	mov.u64 	%rd28, $str$1;
	cvta.global.u64 	%rd29, %rd28;
	{ // callseq 92, 0
	.param .b64 param0;
	st.param.b64 	[param0], %rd29;
	.param .b64 param1;
	st.param.b64 	[param1], 0;
	.param .b32 retval0;
	call.uni (retval0), 
	vprintf, 
	(
	param0, 
	param1
	);
	ld.param.b32 	%r105, [retval0];
	} // callseq 92
	ret;

}
	// .globl	_Z27kernel_find_augmenting_pathiPiPbS_S_S0_
.visible .entry _Z27kernel_find_augmenting_pathiPiPbS_S_S0_(
	.param .u32 _Z27kernel_find_augmenting_pathiPiPbS_S_S0__param_0,
	.param .u64 .ptr .align 1 _Z27kernel_find_augmenting_pathiPiPbS_S_S0__param_1,
	.param .u64 .ptr .align 1 _Z27kernel_find_augmenting_pathiPiPbS_S_S0__param_2,
	.param .u64 .ptr .align 1 _Z27kernel_find_augmenting_pathiPiPbS_S_S0__param_3,
	.param .u64 .ptr .align 1 _Z27kernel_find_augmenting_pathiPiPbS_S_S0__param_4,
	.param .u64 .ptr .align 1 _Z27kernel_find_augmenting_pathiPiPbS_S_S0__param_5
)
{
	.reg .pred 	%p<36>;
	.reg .b16 	%rs<25>;
	.reg .b32 	%r<84>;
	.reg .b64 	%rd<87>;

	ld.param.u32 	%r39, [_Z27kernel_find_augmenting_pathiPiPbS_S_S0__param_0];
	ld.param.u64 	%rd47, [_Z27kernel_find_augmenting_pathiPiPbS_S_S0__param_1];
	ld.param.u64 	%rd48, [_Z27kernel_find_augmenting_pathiPiPbS_S_S0__param_2];
	ld.param.u64 	%rd49, [_Z27kernel_find_augmenting_pathiPiPbS_S_S0__param_3];
	ld.param.u64 	%rd50, [_Z27kernel_find_augmenting_pathiPiPbS_S_S0__param_4];
	ld.param.u64 	%rd51, [_Z27kernel_find_augmenting_pathiPiPbS_S_S0__param_5];
	cvta.to.global.u64 	%rd1, %rd51;
	cvta.to.global.u64 	%rd2, %rd50;
	cvta.to.global.u64 	%rd3, %rd49;
	cvta.to.global.u64 	%rd4, %rd47;
	cvta.to.global.u64 	%rd5, %rd48;
	mov.u32 	%r40, %ctaid.x;
	mov.u32 	%r41, %ntid.x;
	mov.u32 	%r42, %tid.x;
	mad.lo.s32 	%r1, %r40, %r41, %r42;
	cvt.s64.s32 	%rd52, %r1;
	add.s64 	%rd6, %rd5, %rd52;
	ld.global.u8 	%rs1, [%rd6];
	setp.eq.s16 	%p1, %rs1, 0;
	@%p1 bra 	$L__BB4_51;
	mov.b16 	%rs2, 0;
	st.global.u8 	[%rd6], %rs2;
	min.s32 	%r2, %r1, %r39;
	setp.lt.s32 	%p2, %r2, 1;
	mov.b32 	%r77, 0;
	@%p2 bra 	$L__BB4_23;
	mul.lo.s32 	%r3, %r1, %r39;
	and.b32  	%r4, %r2, 3;
	setp.lt.u32 	%p3, %r2, 4;
	mov.b32 	%r77, 0;
	@%p3 bra 	$L__BB4_17;
	and.b32  	%r77, %r2, 2147483644;
	add.s64 	%rd7, %rd4, 8;
	neg.s32 	%r71, %r77;
	add.s64 	%rd77, %rd5, 1;
	add.s64 	%rd76, %rd2, 8;
	add.s64 	%rd75, %rd3, 8;
	mov.u32 	%r72, %r3;
$L__BB4_4:
	mul.wide.s32 	%rd53, %r72, 4;
	add.s64 	%rd14, %rd7, %rd53;
	ld.global.u32 	%r46, [%rd14+-8];
	setp.lt.s32 	%p4, %r46, 1;
	@%p4 bra 	$L__BB4_7;
	atom.relaxed.global.cas.b32 	%r47, [%rd75+-8], 0, 1;
	setp.ne.s32 	%p5, %r47, 0;
	@%p5 bra 	$L__BB4_7;
	mov.b16 	%rs3, 1;
	st.global.u8 	[%rd77+-1], %rs3;
	st.global.u32 	[%rd76+-8], %r1;
	mov.b16 	%rs4, 0;
	st.global.u8 	[%rd1], %rs4;
$L__BB4_7:
	ld.global.u32 	%r48, [%rd14+-4];
	setp.lt.s32 	%p6, %r48, 1;
	@%p6 bra 	$L__BB4_10;
	atom.relaxed.global.cas.b32 	%r49, [%rd75+-4], 0, 1;
	setp.ne.s32 	%p7, %r49, 0;
	@%p7 bra 	$L__BB4_10;
	mov.b16 	%rs5, 1;
	st.global.u8 	[%rd77], %rs5;
	st.global.u32 	[%rd76+-4], %r1;
	mov.b16 	%rs6, 0;
	st.global.u8 	[%rd1], %rs6;
$L__BB4_10:
	ld.global.u32 	%r50, [%rd14];
	setp.lt.s32 	%p8, %r50, 1;
	@%p8 bra 	$L__BB4_13;
	atom.relaxed.global.cas.b32 	%r51, [%rd75], 0, 1;
	setp.ne.s32 	%p9, %r51, 0;
	@%p9 bra 	$L__BB4_13;
	mov.b16 	%rs7, 1;
	st.global.u8 	[%rd77+1], %rs7;
	st.global.u32 	[%rd76], %r1;
	mov.b16 	%rs8, 0;
	st.global.u8 	[%rd1], %rs8;
$L__BB4_13:
	ld.global.u32 	%r52, [%rd14+4];
	setp.lt.s32 	%p10, %r52, 1;
	@%p10 bra 	$L__BB4_16;
	atom.relaxed.global.cas.b32 	%r53, [%rd75+4], 0, 1;
	setp.ne.s32 	%p11, %r53, 0;
	@%p11 bra 	$L__BB4_16;
	mov.b16 	%rs9, 1;
	st.global.u8 	[%rd77+2], %rs9;
	st.global.u32 	[%rd76+4], %r1;
	mov.b16 	%rs10, 0;
	st.global.u8 	[%rd1], %rs10;
$L__BB4_16:
	add.s32 	%r72, %r72, 4;
	add.s32 	%r71, %r71, 4;
	add.s64 	%rd77, %rd77, 4;
	add.s64 	%rd76, %rd76, 16;
	add.s64 	%rd75, %rd75, 16;
	setp.ne.s32 	%p12, %r71, 0;
	@%p12 bra 	$L__BB4_4;
$L__BB4_17:
	setp.eq.s32 	%p13, %r4, 0;
	@%p13 bra 	$L__BB4_23;
	cvt.u64.u32 	%rd54, %r77;
	mul.wide.u32 	%rd55, %r77, 4;
	add.s64 	%rd80, %rd3, %rd55;
	add.s64 	%rd79, %rd2, %rd55;
	add.s64 	%rd78, %rd5, %rd54;
	add.s32 	%r76, %r77, %r3;
	neg.s32 	%r75, %r4;
	add.s32 	%r77, %r77, %r4;
$L__BB4_19:
	.pragma "nounroll";
	mul.wide.s32 	%rd56, %r76, 4;
	add.s64 	%rd57, %rd4, %rd56;
	ld.global.u32 	%r54, [%rd57];
	setp.lt.s32 	%p14, %r54, 1;
	@%p14 bra 	$L__BB4_22;
	atom.relaxed.global.cas.b32 	%r55, [%rd80], 0, 1;
	setp.ne.s32 	%p15, %r55, 0;
	@%p15 bra 	$L__BB4_22;
	mov.b16 	%rs11, 1;
	st.global.u8 	[%rd78], %rs11;
	st.global.u32 	[%rd79], %r1;
	mov.b16 	%rs12, 0;
	st.global.u8 	[%rd1], %rs12;
$L__BB4_22:
	add.s64 	%rd80, %rd80, 4;
	add.s64 	%rd79, %rd79, 4;
	add.s64 	%rd78, %rd78, 1;
	add.s32 	%r76, %r76, 1;
	add.s32 	%r75, %r75, 1;
	setp.ne.s32 	%p16, %r75, 0;
	@%p16 bra 	$L__BB4_19;
$L__BB4_23:
	setp.ge.s32 	%p17, %r77, %r39;
	@%p17 bra 	$L__BB4_29;
	setp.eq.s32 	%p18, %r77, %r1;
	@%p18 bra 	$L__BB4_28;
	mad.lo.s32 	%r56, %r1, %r39, %r77;
	mul.wide.s32 	%rd58, %r56, 4;
	add.s64 	%rd59, %rd4, %rd58;
	ld.global.u32 	%r57, [%rd59];
	setp.lt.s32 	%p19, %r57, 1;
	@%p19 bra 	$L__BB4_28;
	mul.wide.u32 	%rd60, %r77, 4;
	add.s64 	%rd61, %rd3, %rd60;
	atom.relaxed.global.cas.b32 	%r58, [%rd61], 0, 1;
	setp.ne.s32 	%p20, %r58, 0;
	@%p20 bra 	$L__BB4_28;
	cvt.u64.u32 	%rd62, %r77;
	add.s64 	%rd63, %rd5, %rd62;
	mov.b16 	%rs13, 1;
	st.global.u8 	[%rd63], %rs13;
	add.s64 	%rd65, %rd2, %rd60;
	st.global.u32 	[%rd65], %r1;
	mov.b16 	%rs14, 0;
	st.global.u8 	[%rd1], %rs14;
$L__BB4_28:
	add.s32 	%r77, %r77, 1;
$L__BB4_29:
	setp.ge.s32 	%p21, %r77, %r39;
	@%p21 bra 	$L__BB4_51;
	mul.lo.s32 	%r23, %r1, %r39;
	sub.s32 	%r59, %r39, %r77;
	and.b32  	%r24, %r59, 3;
	setp.eq.s32 	%p22, %r24, 0;
	mov.u32 	%r81, %r77;
	@%p22 bra 	$L__BB4_36;
	cvt.u64.u32 	%rd66, %r77;
	mul.wide.u32 	%rd67, %r77, 4;
	add.s64 	%rd83, %rd3, %rd67;
	add.s64 	%rd82, %rd2, %rd67;
	add.s64 	%rd81, %rd5, %rd66;
	add.s32 	%r80, %r77, %r23;
	neg.s32 	%r79, %r24;
	add.s32 	%r81, %r77, %r24;
$L__BB4_32:
	.pragma "nounroll";
	mul.wide.s32 	%rd68, %r80, 4;
	add.s64 	%rd69, %rd4, %rd68;
	ld.global.u32 	%r60, [%rd69];
	setp.lt.s32 	%p23, %r60, 1;
	@%p23 bra 	$L__BB4_35;
	atom.relaxed.global.cas.b32 	%r61, [%rd83], 0, 1;
	setp.ne.s32 	%p24, %r61, 0;
	@%p24 bra 	$L__BB4_35;
	mov.b16 	%rs15, 1;
	st.global.u8 	[%rd81], %rs15;
	st.global.u32 	[%rd82], %r1;
	mov.b16 	%rs16, 0;
	st.global.u8 	[%rd1], %rs16;
$L__BB4_35:
	add.s64 	%rd83, %rd83, 4;
	add.s64 	%rd82, %rd82, 4;
	add.s64 	%rd81, %rd81, 1;
	add.s32 	%r80, %r80, 1;
	add.s32 	%r79, %r79, 1;
	setp.ne.s32 	%p25, %r79, 0;
	@%p25 bra 	$L__BB4_32;
$L__BB4_36:
	sub.s32 	%r62, %r77, %r39;
	setp.gt.u32 	%p26, %r62, -4;
	@%p26 bra 	$L__BB4_51;
	add.s64 	%rd36, %rd4, 8;
	add.s32 	%r83, %r81, %r23;
	sub.s32 	%r82, %r81, %r39;
	cvt.u64.u32 	%rd70, %r81;
	add.s64 	%rd71, %rd70, %rd5;
	add.s64 	%rd86, %rd71, 1;
	mul.wide.u32 	%rd72, %r81, 4;
	add.s64 	%rd73, %rd72, 8;
	add.s64 	%rd85, %rd2, %rd73;
	add.s64 	%rd84, %rd3, %rd73;
$L__BB4_38:
	mul.wide.s32 	%rd74, %r83, 4;
	add.s64 	%rd43, %rd36, %rd74;
	ld.global.u32 	%r63, [%rd43+-8];
	setp.lt.s32 	%p27, %r63, 1;
	@%p27 bra 	$L__BB4_41;
	atom.relaxed.global.cas.b32 	%r64, [%rd84+-8], 0, 1;
	setp.ne.s32 	%p28, %r64, 0;
	@%p28 bra 	$L__BB4_41;
	mov.b16 	%rs17, 1;
	st.global.u8 	[%rd86+-1], %rs17;
	st.global.u32 	[%rd85+-8], %r1;
	mov.b16 	%rs18, 0;
	st.global.u8 	[%rd1], %rs18;
$L__BB4_41:
	ld.global.u32 	%r65, [%rd43+-4];
	setp.lt.s32 	%p29, %r65, 1;
	@%p29 bra 	$L__BB4_44;
	atom.relaxed.global.cas.b32 	%r66, [%rd84+-4], 0, 1;
	setp.ne.s32 	%p30, %r66, 0;
	@%p30 bra 	$L__BB4_44;
	mov.b16 	%rs19, 1;
	st.global.u8 	[%rd86], %rs19;
	st.global.u32 	[%rd85+-4], %r1;
	mov.b16 	%rs20, 0;
	st.global.u8 	[%rd1], %rs20;
$L__BB4_44:
	ld.global.u32 	%r67, [%rd43];
	setp.lt.s32 	%p31, %r67, 1;
	@%p31 bra 	$L__BB4_47;
	atom.relaxed.global.cas.b32 	%r68, [%rd84], 0, 1;
	setp.ne.s32 	%p32, %r68, 0;
	@%p32 bra 	$L__BB4_47;
	mov.b16 	%rs21, 1;
	st.global.u8 	[%rd86+1], %rs21;
	st.global.u32 	[%rd85], %r1;
	mov.b16 	%rs22, 0;
	st.global.u8 	[%rd1], %rs22;
$L__BB4_47:
	ld.global.u32 	%r69, [%rd43+4];
	setp.lt.s32 	%p33, %r69, 1;
	@%p33 bra 	$L__BB4_50;
	atom.relaxed.global.cas.b32 	%r70, [%rd84+4], 0, 1;
	setp.ne.s32 	%p34, %r70, 0;
	@%p34 bra 	$L__BB4_50;
	mov.b16 	%rs23, 1;
	st.global.u8 	[%rd86+2], %rs23;
	st.global.u32 	[%rd85+4], %r1;
	mov.b16 	%rs24, 0;
	st.global.u8 	[%rd1], %rs24;
$L__BB4_50:
	add.s32 	%r83, %r83, 4;
	add.s32 	%r82, %r82, 4;
	add.s64 	%rd86, %rd86, 4;
	add.s64 	%rd85, %rd85, 16;
	add.s64 	%rd84, %rd84, 16;
	setp.ne.s32 	%p35, %r82, 0;
	@%p35 bra 	$L__BB4_38;
$L__BB4_51:
	ret;

}
	// .globl	_Z28kernel_update_residual_graphiPiS_S_
.visible .entry _Z28kernel_update_residual_graphiPiS_S_(
	.param .u32 _Z28kernel_update_residual_graphiPiS_S__param_0,
	.param .u64 .ptr .align 1 _Z28kernel_update_residual_graphiPiS_S__param_1,
	.param .u64 .ptr .align 1 _Z28kernel_update_residual_graphiPiS_S__param_2,
	.param .u64 .ptr .align 1 _Z28kernel_update_residual_graphiPiS_S__param_3
)
{
	.reg .b32 	%r<16>;
	.reg .b64 	%rd<13>;

	ld.param.u32 	%r1, [_Z28kernel_update_residual_graphiPiS_S__param_0];
	ld.param.u64 	%rd1, [_Z28kernel_update_residual_graphiPiS_S__param_1];
	ld.param.u64 	%rd2, [_Z28kernel_update_residual_graphiPiS_S__param_2];
	ld.param.u64 	%rd3, [_Z28kernel_update_residual_graphiPiS_S__param_3];
	cvta.to.global.u64 	%rd4, %rd1;
	cvta.to.global.u64 	%rd5, %rd3;
	cvta.to.global.u64 	%rd6, %rd2;
	mov.u32 	%r2, %ctaid.x;
	mov.u32 	%r3, %ntid.x;
	mov.u32 	%r4, %tid.x;
	mad.lo.s32 	%r5, %r2, %r3, %r4;
	mul.wide.s32 	%rd7, %r5, 4;
	add.s64 	%rd8, %rd6, %rd7;
	ld.global.u32 	%r6, [%rd8];
	ld.global.u32 	%r7, [%rd8+4];
	ld.global.u32 	%r8, [%rd5];
	mad.lo.s32 	%r9, %r7, %r1, %r6;
	mul.wide.s32 	%rd9, %r9, 4;
	add.s64 	%rd10, %rd4, %rd9;
	ld.global.u32 	%r10, [%rd10];
	sub.s32 	%r11, %r10, %r8;
	st.global.u32 	[%rd10], %r11;
	ld.global.u32 	%r12, [%rd5];
	mad.lo.s32 	%r13, %r6, %r1, %r7;
	mul.wide.s32 	%rd11, %r13, 4;
	add.s64 	%rd12, %rd4, %rd11;
	ld.global.u32 	%r14, [%rd12];
	add.s32 	%r15, %r14, %r12;
	st.global.u32 	[%rd12], %r15;
	ret;

}
	// .globl	_Z20kernel_find_max_flowiiPiS_S_
.visible .entry _Z20kernel_find_max_flowiiPiS_S_(
	.param .u32 _Z20kernel_find_max_flowiiPiS_S__param_0,
	.param .u32 _Z20kernel_find_max_flowiiPiS_S__param_1,
	.param .u64 .ptr .align 1 _Z20kernel_find_max_flowiiPiS_S__param_2,
	.param .u64 .ptr .align 1 _Z20kernel_find_max_flowiiPiS_S__param_3,
	.param .u64 .ptr .align 1 _Z20kernel_find_max_flowiiPiS_S__param_4
)
{
	.reg .pred 	%p<2>;
	.reg .b32 	%r<12>;
	.reg .b64 	%rd<11>;

	ld.param.u32 	%r3, [_Z20kernel_find_max_flowiiPiS_S__param_0];
	ld.param.u32 	%r4, [_Z20kernel_find_max_flowiiPiS_S__param_1];
	ld.param.u64 	%rd3, [_Z20kernel_find_max_flowiiPiS_S__param_2];
	ld.param.u64 	%rd1, [_Z20kernel_find_max_flowiiPiS_S__param_3];
	ld.param.u64 	%rd2, [_Z20kernel_find_max_flowiiPiS_S__param_4];
	cvta.to.global.u64 	%rd4, %rd3;
	mov.u32 	%r5, %ctaid.x;
	mov.u32 	%r6, %ntid.x;
	mov.u32 	%r7, %tid.x;
	mad.lo.s32 	%r8, %r5, %r6, %r7;
	mad.lo.s32 	%r1, %r4, %r3, %r8;
	mul.wide.s32 	%rd5, %r1, 4;
	add.s64 	%rd6, %rd4, %rd5;
	ld.global.u32 	%r2, [%rd6];
	setp.lt.s32 	%p1, %r2, 1;
	@%p1 bra 	$L__BB6_2;
	cvta.to.global.u64 	%rd7, %rd1;
	cvta.to.global.u64 	%rd8, %rd2;
	add.s64 	%rd10, %rd7, %rd5;
	ld.global.u32 	%r9, [%rd10];
	sub.s32 	%r10, %r2, %r9;
	atom.global.add.u32 	%r11, [%rd8], %r10;
$L__BB6_2:
	ret;

}
	// .globl	_Z22kernel_find_level_pathiiPiPbS_iS0_
.visible .entry _Z22kernel_find_level_pathiiPiPbS_iS0_(
	.param .u32 _Z22kernel_find_level_pathiiPiPbS_iS0__param_0,
	.param .u32 _Z22kernel_find_level_pathiiPiPbS_iS0__param_1,
	.param .u64 .ptr .align 1 _Z22kernel_find_level_pathiiPiPbS_iS0__param_2,
	.param .u64 .ptr .align 1 _Z22kernel_find_level_pathiiPiPbS_iS0__param_3,
	.param .u64 .ptr .align 1 _Z22kernel_find_level_pathiiPiPbS_iS0__param_4,
	.param .u32 _Z22kernel_find_level_pathiiPiPbS_iS0__param_5,
	.param .u64 .ptr .align 1 _Z22kernel_find_level_pathiiPiPbS_iS0__param_6
)
{
	.reg .pred 	%p<36>;
	.reg .b16 	%rs<25>;
	.reg .b32 	%r<85>;
	.reg .b64 	%rd<67>;

	ld.param.u32 	%r39, [_Z22kernel_find_level_pathiiPiPbS_iS0__param_0];
	ld.param.u64 	%rd34, [_Z22kernel_find_level_pathiiPiPbS_iS0__param_2];
	ld.param.u64 	%rd35, [_Z22kernel_find_level_pathiiPiPbS_iS0__param_3];
	ld.param.u64 	%rd36, [_Z22kernel_find_level_pathiiPiPbS_iS0__param_4];
	ld.param.u32 	%r40, [_Z22kernel_find_level_pathiiPiPbS_iS0__param_5];
	ld.param.u64 	%rd37, [_Z22kernel_find_level_pathiiPiPbS_iS0__param_6];
	cvta.to.global.u64 	%rd1, %rd37;
	cvta.to.global.u64 	%rd2, %rd36;
	cvta.to.global.u64 	%rd3, %rd34;
	cvta.to.global.u64 	%rd4, %rd35;
	mov.u32 	%r41, %ctaid.x;
	mov.u32 	%r42, %ntid.x;
	mov.u32 	%r43, %tid.x;
	mad.lo.s32 	%r1, %r41, %r42, %r43;
	cvt.s64.s32 	%rd38, %r1;
	add.s64 	%rd5, %rd4, %rd38;
	ld.global.u8 	%rs1, [%rd5];
	setp.eq.s16 	%p1, %rs1, 0;
	@%p1 bra 	$L__BB7_51;
	mov.b16 	%rs2, 0;
	st.global.u8 	[%rd5], %rs2;
	min.s32 	%r2, %r1, %r39;
	setp.lt.s32 	%p2, %r2, 1;
	mov.b32 	%r78, 0;
	@%p2 bra 	$L__BB7_23;
	mul.lo.s32 	%r3, %r1, %r39;
	and.b32  	%r4, %r2, 3;
	setp.lt.u32 	%p3, %r2, 4;
	mov.b32 	%r78, 0;
	@%p3 bra 	$L__BB7_17;
	and.b32  	%r78, %r2, 2147483644;
	add.s64 	%rd6, %rd3, 8;
	neg.s32 	%r72, %r78;
	add.s64 	%rd60, %rd4, 1;
	add.s64 	%rd59, %rd2, 8;
	mov.u32 	%r73, %r3;
$L__BB7_4:
	mul.wide.s32 	%rd39, %r73, 4;
	add.s64 	%rd11, %rd6, %rd39;
	ld.global.u32 	%r47, [%rd11+-8];
	setp.lt.s32 	%p4, %r47, 1;
	@%p4 bra 	$L__BB7_7;
	atom.relaxed.global.cas.b32 	%r48, [%rd59+-8], -1, %r40;
	setp.ne.s32 	%p5, %r48, -1;
	@%p5 bra 	$L__BB7_7;
	mov.b16 	%rs3, 1;
	st.global.u8 	[%rd60+-1], %rs3;
	mov.b16 	%rs4, 0;
	st.global.u8 	[%rd1], %rs4;
$L__BB7_7:
	ld.global.u32 	%r49, [%rd11+-4];
	setp.lt.s32 	%p6, %r49, 1;
	@%p6 bra 	$L__BB7_10;
	atom.relaxed.global.cas.b32 	%r50, [%rd59+-4], -1, %r40;
	setp.ne.s32 	%p7, %r50, -1;
	@%p7 bra 	$L__BB7_10;
	mov.b16 	%rs5, 1;
	st.global.u8 	[%rd60], %rs5;
	mov.b16 	%rs6, 0;
	st.global.u8 	[%rd1], %rs6;
$L__BB7_10:
	ld.global.u32 	%r51, [%rd11];
	setp.lt.s32 	%p8, %r51, 1;
	@%p8 bra 	$L__BB7_13;
	atom.relaxed.global.cas.b32 	%r52, [%rd59], -1, %r40;
	setp.ne.s32 	%p9, %r52, -1;
	@%p9 bra 	$L__BB7_13;
	mov.b16 	%rs7, 1;
	st.global.u8 	[%rd60+1], %rs7;
	mov.b16 	%rs8, 0;
	st.global.u8 	[%rd1], %rs8;
$L__BB7_13:
	ld.global.u32 	%r53, [%rd11+4];
	setp.lt.s32 	%p10, %r53, 1;
	@%p10 bra 	$L__BB7_16;
	atom.relaxed.global.cas.b32 	%r54, [%rd59+4], -1, %r40;
	setp.ne.s32 	%p11, %r54, -1;
	@%p11 bra 	$L__BB7_16;
	mov.b16 	%rs9, 1;
	st.global.u8 	[%rd60+2], %rs9;
	mov.b16 	%rs10, 0;
	st.global.u8 	[%rd1], %rs10;
$L__BB7_16:
	add.s32 	%r73, %r73, 4;
	add.s32 	%r72, %r72, 4;
	add.s64 	%rd60, %rd60, 4;
	add.s64 	%rd59, %rd59, 16;
	setp.ne.s32 	%p12, %r72, 0;
	@%p12 bra 	$L__BB7_4;
$L__BB7_17:
	setp.eq.s32 	%p13, %r4, 0;
	@%p13 bra 	$L__BB7_23;
	cvt.u64.u32 	%rd40, %r78;
	mul.wide.u32 	%rd41, %r78, 4;
	add.s64 	%rd62, %rd2, %rd41;
	add.s64 	%rd61, %rd4, %rd40;
	add.s32 	%r77, %r78, %r3;
	neg.s32 	%r76, %r4;
	add.s32 	%r78, %r78, %r4;
$L__BB7_19:
	.pragma "nounroll";
	mul.wide.s32 	%rd42, %r77, 4;
	add.s64 	%rd43, %rd3, %rd42;
	ld.global.u32 	%r55, [%rd43];
	setp.lt.s32 	%p14, %r55, 1;
	@%p14 bra 	$L__BB7_22;
	atom.relaxed.global.cas.b32 	%r56, [%rd62], -1, %r40;
	setp.ne.s32 	%p15, %r56, -1;
	@%p15 bra 	$L__BB7_22;
	mov.b16 	%rs11, 1;
	st.global.u8 	[%rd61], %rs11;
	mov.b16 	%rs12, 0;
	st.global.u8 	[%rd1], %rs12;
$L__BB7_22:
	add.s64 	%rd62, %rd62, 4;
	add.s64 	%rd61, %rd61, 1;
	add.s32 	%r77, %r77, 1;
	add.s32 	%r76, %r76, 1;
	setp.ne.s32 	%p16, %r76, 0;
	@%p16 bra 	$L__BB7_19;
$L__BB7_23:
	setp.ge.s32 	%p17, %r78, %r39;
	@%p17 bra 	$L__BB7_29;
	setp.eq.s32 	%p18, %r78, %r1;
	@%p18 bra 	$L__BB7_28;
	mad.lo.s32 	%r57, %r1, %r39, %r78;
	mul.wide.s32 	%rd44, %r57, 4;
	add.s64 	%rd45, %rd3, %rd44;
	ld.global.u32 	%r58, [%rd45];
	setp.lt.s32 	%p19, %r58, 1;
	@%p19 bra 	$L__BB7_28;
	mul.wide.u32 	%rd46, %r78, 4;
	add.s64 	%rd47, %rd2, %rd46;
	atom.relaxed.global.cas.b32 	%r59, [%rd47], -1, %r40;
	setp.ne.s32 	%p20, %r59, -1;
	@%p20 bra 	$L__BB7_28;
	cvt.u64.u32 	%rd48, %r78;
	add.s64 	%rd49, %rd4, %rd48;
	mov.b16 	%rs13, 1;
	st.global.u8 	[%rd49], %rs13;
	mov.b16 	%rs14, 0;
	st.global.u8 	[%rd1], %rs14;
$L__BB7_28:
	add.s32 	%r78, %r78, 1;
$L__BB7_29:
	setp.ge.s32 	%p21, %r78, %r39;
	@%p21 bra 	$L__BB7_51;
	mul.lo.s32 	%r23, %r1, %r39;
	sub.s32 	%r60, %r39, %r78;
	and.b32  	%r24, %r60, 3;
	setp.eq.s32 	%p22, %r24, 0;
	mov.u32 	%r82, %r78;
	@%p22 bra 	$L__BB7_36;
	cvt.u64.u32 	%rd50, %r78;
	mul.wide.u32 	%rd51, %r78, 4;
	add.s64 	%rd64, %rd2, %rd51;
	add.s64 	%rd63, %rd4, %rd50;
	add.s32 	%r81, %r78, %r23;
	neg.s32 	%r80, %r24;
	add.s32 	%r82, %r78, %r24;
$L__BB7_32:
	.pragma "nounroll";
	mul.wide.s32 	%rd52, %r81, 4;
	add.s64 	%rd53, %rd3, %rd52;
	ld.global.u32 	%r61, [%rd53];
	setp.lt.s32 	%p23, %r61, 1;
	@%p23 bra 	$L__BB7_35;
	atom.relaxed.global.cas.b32 	%r62, [%rd64], -1, %r40;
	setp.ne.s32 	%p24, %r62, -1;
	@%p24 bra 	$L__BB7_35;
	mov.b16 	%rs15, 1;
	st.global.u8 	[%rd63], %rs15;
	mov.b16 	%rs16, 0;
	st.global.u8 	[%rd1], %rs16;
$L__BB7_35:
	add.s64 	%rd64, %rd64, 4;
	add.s64 	%rd63, %rd63, 1;
	add.s32 	%r81, %r81, 1;
	add.s32 	%r80, %r80, 1;
	setp.ne.s32 	%p25, %r80, 0;
	@%p25 bra 	$L__BB7_32;
$L__BB7_36:
	sub.s32 	%r63, %r78, %r39;
	setp.gt.u32 	%p26, %r63, -4;
	@%p26 bra 	$L__BB7_51;
	add.s64 	%rd26, %rd3, 8;
	add.s32 	%r84, %r82, %r23;
	sub.s32 	%r83, %r82, %r39;
	cvt.u64.u32 	%rd54, %r82;
	add.s64 	%rd55, %rd54, %rd4;
	add.s64 	%rd66, %rd55, 1;
	mul.wide.u32 	%rd56, %r82, 4;
	add.s64 	%rd57, %rd56, %rd2;
	add.s64 	%rd65, %rd57, 8;
$L__BB7_38:
	mul.wide.s32 	%rd58, %r84, 4;
	add.s64 	%rd31, %rd26, %rd58;
	ld.global.u32 	%r64, [%rd31+-8];
	setp.lt.s32 	%p27, %r64, 1;
	@%p27 bra 	$L__BB7_41;
	atom.relaxed.global.cas.b32 	%r65, [%rd65+-8], -1, %r40;
	setp.ne.s32 	%p28, %r65, -1;
	@%p28 bra 	$L__BB7_41;
	mov.b16 	%rs17, 1;
	st.global.u8 	[%rd66+-1], %rs17;
	mov.b16 	%rs18, 0;
	st.global.u8 	[%rd1], %rs18;
$L__BB7_41:
	ld.global.u32 	%r66, [%rd31+-4];
	setp.lt.s32 	%p29, %r66, 1;
	@%p29 bra 	$L__BB7_44;
	atom.relaxed.global.cas.b32 	%r67, [%rd65+-4], -1, %r40;
	setp.ne.s32 	%p30, %r67, -1;
	@%p30 bra 	$L__BB7_44;
	mov.b16 	%rs19, 1;
	st.global.u8 	[%rd66], %rs19;
	mov.b16 	%rs20, 0;
	st.global.u8 	[%rd1], %rs20;
$L__BB7_44:
	ld.global.u32 	%r68, [%rd31];
	setp.lt.s32 	%p31, %r68, 1;
	@%p31 bra 	$L__BB7_47;
	atom.relaxed.global.cas.b32 	%r69, [%rd65], -1, %r40;
	setp.ne.s32 	%p32, %r69, -1;
	@%p32 bra 	$L__BB7_47;
	mov.b16 	%rs21, 1;
	st.global.u8 	[%rd66+1], %rs21;
	mov.b16 	%rs22, 0;
	st.global.u8 	[%rd1], %rs22;
$L__BB7_47:
	ld.global.u32 	%r70, [%rd31+4];
	setp.lt.s32 	%p33, %r70, 1;
	@%p33 bra 	$L__BB7_50;
	atom.relaxed.global.cas.b32 	%r71, [%rd65+4], -1, %r40;
	setp.ne.s32 	%p34, %r71, -1;
	@%p34 bra 	$L__BB7_50;
	mov.b16 	%rs23, 1;
	st.global.u8 	[%rd66+2], %rs23;
	mov.b16 	%rs24, 0;
	st.global.u8 	[%rd1], %rs24;
$L__BB7_50:
	add.s32 	%r84, %r84, 4;
	add.s32 	%r83, %r83, 4;
	add.s64 	%rd66, %rd66, 4;
	add.s64 	%rd65, %rd65, 16;
	setp.ne.s32 	%p35, %r83, 0;
	@%p35 bra 	$L__BB7_38;
$L__BB7_51:
	ret;

}


// ===== COMPILED SASS (sm_100) =====

	.target	sm_100

	.elftype	@"ET_EXEC"


//--------------------- .note.nv.tkinfo           --------------------------
	.section	.note.nv.tkinfo,"",@"SHT_NOTE"
	.sectionflags	@"SHF_NOTE_NV_TKINFO"
	.tkinfo
        /*0018*/ 	.word	0x00000002
        /*0030*/ 	.string	""
        /*0030*/ 	.string	"ptxas"
        /*0030*/ 	.string	"Cuda compilation tools, release 13.0, V13.0.88"
        /*0030*/ 	.string	"Build cuda_13.0.r13.0/compiler.36424714_0"
        /*0030*/ 	.string	"-arch sm_100 -m 64 "



//--------------------- .note.nv.cuinfo           --------------------------
	.section	.note.nv.cuinfo,"",@"SHT_NOTE"
	.sectionflags	@"SHF_NOTE_NV_CUINFO"
        /*0018*/ 	.short	0x0002
        /*001a*/ 	.short	0x0064
        /*001c*/ 	.short	0x0082
	.zero		2


//--------------------- .nv.info                  --------------------------
	.section	.nv.info,"",@"SHT_CUDA_INFO"
	.align	4


	//----- nvinfo : EIATTR_REGCOUNT
	.align		4
        /*0000*/ 	.byte	0x04, 0x2f
        /*0002*/ 	.short	(.L_4 - .L_3)
	.align		4
.L_3:
        /*0004*/ 	.word	index@(_Z8printGPUPii)
        /*0008*/ 	.word	0x00000020


	//----- nvinfo : EIATTR_FRAME_SIZE
	.align		4
.L_4:
        /*000c*/ 	.byte	0x04, 0x11
        /*000e*/ 	.short	(.L_6 - .L_5)
	.align		4
.L_5:
        /*0010*/ 	.word	index@(_Z8printGPUPii)
        /*0014*/ 	.word	0x00000008


	//----- nvinfo : EIATTR_REGCOUNT
	.align		4
.L_6:
        /*0018*/ 	.byte	0x04, 0x2f
        /*001a*/ 	.short	(.L_8 - .L_7)
	.align		4
.L_7:
        /*001c*/ 	.word	index@(_Z11printGPUIntPi)
        /*0020*/ 	.word	0x00000018


	//----- nvinfo : EIATTR_FRAME_SIZE
	.align		4
.L_8:
        /*0024*/ 	.byte	0x04, 0x11
        /*0026*/ 	.short	(.L_10 - .L_9)
	.align		4
.L_9:
        /*0028*/ 	.word	index@(_Z11printGPUIntPi)
        /*002c*/ 	.word	0x00000008


	//----- nvinfo : EIATTR_REGCOUNT
	.align		4
.L_10:
        /*0030*/ 	.byte	0x04, 0x2f
        /*0032*/ 	.short	(.L_12 - .L_11)
	.align		4
.L_11:
        /*0034*/ 	.word	index@(_Z16printGPUIntArrayPii)
        /*0038*/ 	.word	0x0000001b


	//----- nvinfo : EIATTR_FRAME_SIZE
	.align		4
.L_12:
        /*003c*/ 	.byte	0x04, 0x11
        /*003e*/ 	.short	(.L_14 - .L_13)
	.align		4
.L_13:
        /*0040*/ 	.word	index@(_Z16printGPUIntArrayPii)
        /*0044*/ 	.word	0x00000008


	//----- nvinfo : EIATTR_REGCOUNT
	.align		4
.L_14:
        /*0048*/ 	.byte	0x04, 0x2f
        /*004a*/ 	.short	(.L_16 - .L_15)
	.align		4
.L_15:
        /*004c*/ 	.word	index@(_Z12printGPUBoolPbi)
        /*0050*/ 	.word	0x0000001b


	//----- nvinfo : EIATTR_FRAME_SIZE
	.align		4
.L_16:
        /*0054*/ 	.byte	0x04, 0x11
        /*0056*/ 	.short	(.L_18 - .L_17)
	.align		4
.L_17:
        /*0058*/ 	.word	index@(_Z12printGPUBoolPbi)
        /*005c*/ 	.word	0x00000008


	//----- nvinfo : EIATTR_REGCOUNT
	.align		4
.L_18:
        /*0060*/ 	.byte	0x04, 0x2f
        /*0062*/ 	.short	(.L_20 - .L_19)
	.align		4
.L_19:
        /*0064*/ 	.word	index@(_Z27kernel_find_augmenting_pathiPiPbS_S_S0_)
        /*0068*/ 	.word	0x00000018


	//----- nvinfo : EIATTR_FRAME_SIZE
	.align		4
.L_20:
        /*006c*/ 	.byte	0x04, 0x11
        /*006e*/ 	.short	(.L_22 - .L_21)
	.align		4
.L_21:
        /*0070*/ 	.word	index@(_Z27kernel_find_augmenting_pathiPiPbS_S_S0_)
        /*0074*/ 	.word	0x00000000


	//----- nvinfo : EIATTR_REGCOUNT
	.align		4
.L_22:
        /*0078*/ 	.byte	0x04, 0x2f
        /*007a*/ 	.short	(.L_24 - .L_23)
	.align		4
.L_23:
        /*007c*/ 	.word	index@(_Z28kernel_update_residual_graphiPiS_S_)
        /*0080*/ 	.word	0x00000010


	//----- nvinfo : EIATTR_FRAME_SIZE
	.align		4
.L_24:
        /*0084*/ 	.byte	0x04, 0x11
        /*0086*/ 	.short	(.L_26 - .L_25)
	.align		4
.L_25:
        /*0088*/ 	.word	index@(_Z28kernel_update_residual_graphiPiS_S_)
        /*008c*/ 	.word	0x00000000


	//----- nvinfo : EIATTR_REGCOUNT
	.align		4
.L_26:
        /*0090*/ 	.byte	0x04, 0x2f
        /*0092*/ 	.short	(.L_28 - .L_27)
	.align		4
.L_27:
        /*0094*/ 	.word	index@(_Z20kernel_find_max_flowiiPiS_S_)
        /*0098*/ 	.word	0x0000000a


	//----- nvinfo : EIATTR_FRAME_SIZE
	.align		4
.L_28:
        /*009c*/ 	.byte	0x04, 0x11
        /*009e*/ 	.short	(.L_30 - .L_29)
	.align		4
.L_29:
        /*00a0*/ 	.word	index@(_Z20kernel_find_max_flowiiPiS_S_)
        /*00a4*/ 	.word	0x00000000


	//----- nvinfo : EIATTR_REGCOUNT
	.align		4
.L_30:
        /*00a8*/ 	.byte	0x04, 0x2f
        /*00aa*/ 	.short	(.L_32 - .L_31)
	.align		4
.L_31:
        /*00ac*/ 	.word	index@(_Z22kernel_find_level_pathiiPiPbS_iS0_)
        /*00b0*/ 	.word	0x00000016


	//----- nvinfo : EIATTR_FRAME_SIZE
	.align		4
.L_32:
        /*00b4*/ 	.byte	0x04, 0x11
        /*00b6*/ 	.short	(.L_34 - .L_33)
	.align		4
.L_33:
        /*00b8*/ 	.word	index@(_Z22kernel_find_level_pathiiPiPbS_iS0_)
        /*00bc*/ 	.word	0x00000000


	//----- nvinfo : EIATTR_MIN_STACK_SIZE
	.align		4
.L_34:
        /*00c0*/ 	.byte	0x04, 0x12
        /*00c2*/ 	.short	(.L_36 - .L_35)
	.align		4
.L_35:
        /*00c4*/ 	.word	index@(_Z22kernel_find_level_pathiiPiPbS_iS0_)
        /*00c8*/ 	.word	0x00000000


	//----- nvinfo : EIATTR_MIN_STACK_SIZE
	.align		4
.L_36:
        /*00cc*/ 	.byte	0x04, 0x12
        /*00ce*/ 	.short	(.L_38 - .L_37)
	.align		4
.L_37:
        /*00d0*/ 	.word	index@(_Z20kernel_find_max_flowiiPiS_S_)
        /*00d4*/ 	.word	0x00000000


	//----- nvinfo : EIATTR_MIN_STACK_SIZE
	.align		4
.L_38:
        /*00d8*/ 	.byte	0x04, 0x12
        /*00da*/ 	.short	(.L_40 - .L_39)
	.align		4
.L_39:
        /*00dc*/ 	.word	index@(_Z28kernel_update_residual_graphiPiS_S_)
        /*00e0*/ 	.word	0x00000000


	//----- nvinfo : EIATTR_MIN_STACK_SIZE
	.align		4
.L_40:
        /*00e4*/ 	.byte	0x04, 0x12
        /*00e6*/ 	.short	(.L_42 - .L_41)
	.align		4
.L_41:
        /*00e8*/ 	.word	index@(_Z27kernel_find_augmenting_pathiPiPbS_S_S0_)
        /*00ec*/ 	.word	0x00000000


	//----- nvinfo : EIATTR_MIN_STACK_SIZE
	.align		4
.L_42:
        /*00f0*/ 	.byte	0x04, 0x12
        /*00f2*/ 	.short	(.L_44 - .L_43)
	.align		4
.L_43:
        /*00f4*/ 	.word	index@(_Z12printGPUBoolPbi)
        /*00f8*/ 	.word	0x00000008


	//----- nvinfo : EIATTR_MIN_STACK_SIZE
	.align		4
.L_44:
        /*00fc*/ 	.byte	0x04, 0x12
        /*00fe*/ 	.short	(.L_46 - .L_45)
	.align		4
.L_45:
        /*0100*/ 	.word	index@(_Z16printGPUIntArrayPii)
        /*0104*/ 	.word	0x00000008


	//----- nvinfo : EIATTR_MIN_STACK_SIZE
	.align		4
.L_46:
        /*0108*/ 	.byte	0x04, 0x12
        /*010a*/ 	.short	(.L_48 - .L_47)
	.align		4
.L_47:
        /*010c*/ 	.word	index@(_Z11printGPUIntPi)
        /*0110*/ 	.word	0x00000008


	//----- nvinfo : EIATTR_MIN_STACK_SIZE
	.align		4
.L_48:
        /*0114*/ 	.byte	0x04, 0x12
        /*0116*/ 	.short	(.L_50 - .L_49)
	.align		4
.L_49:
        /*0118*/ 	.word	index@(_Z8printGPUPii)
        /*011c*/ 	.word	0x00000008
.L_50:


//--------------------- .nv.compat                --------------------------
	.section	.nv.compat,"",@"SHT_CUDA_COMPAT_INFO"
	.align	4
        /*0000*/ 	.byte	0x02, 0x09, 0x00, 0x00, 0x02, 0x02, 0x01, 0x00, 0x02, 0x05, 0x05, 0x00, 0x03, 0x07, 0x01, 0x01
        /*0010*/ 	.byte	0x02, 0x03, 0x00, 0x00, 0x02, 0x06, 0x01, 0x00, 0x04, 0x0b, 0x08, 0x00, 0x09, 0x00, 0x00, 0x00
        /*0020*/ 	.byte	0x00, 0x00, 0x00, 0x00


//--------------------- .nv.info._Z22kernel_find_level_pathiiPiPbS_iS0_ --------------------------
	.section	.nv.info._Z22kernel_find_level_pathiiPiPbS_iS0_,"",@"SHT_CUDA_INFO"
	.sectionflags	@""
	.align	4


	//----- nvinfo : EIATTR_CUDA_API_VERSION
	.align		4
        /*0000*/ 	.byte	0x04, 0x37
        /*0002*/ 	.short	(.L_52 - .L_51)
.L_51:
        /*0004*/ 	.word	0x00000082


	//----- nvinfo : EIATTR_KPARAM_INFO
	.align		4
.L_52:
        /*0008*/ 	.byte	0x04, 0x17
        /*000a*/ 	.short	(.L_54 - .L_53)
.L_53:
        /*000c*/ 	.word	0x00000000
        /*0010*/ 	.short	0x0006
        /*0012*/ 	.short	0x0028
        /*0014*/ 	.byte	0x00, 0xf5, 0x21, 0x00


	//----- nvinfo : EIATTR_KPARAM_INFO
	.align		4
.L_54:
        /*0018*/ 	.byte	0x04, 0x17
        /*001a*/ 	.short	(.L_56 - .L_55)
.L_55:
        /*001c*/ 	.word	0x00000000
        /*0020*/ 	.short	0x0005
        /*0022*/ 	.short	0x0020
        /*0024*/ 	.byte	0x00, 0xf0, 0x11, 0x00


	//----- nvinfo : EIATTR_KPARAM_INFO
	.align		4
.L_56:
        /*0028*/ 	.byte	0x04, 0x17
        /*002a*/ 	.short	(.L_58 - .L_57)
.L_57:
        /*002c*/ 	.word	0x00000000
        /*0030*/ 	.short	0x0004
        /*0032*/ 	.short	0x0018
        /*0034*/ 	.byte	0x00, 0xf5, 0x21, 0x00


	//----- nvinfo : EIATTR_KPARAM_INFO
	.align		4
.L_58:
        /*0038*/ 	.byte	0x04, 0x17
        /*003a*/ 	.short	(.L_60 - .L_59)
.L_59:
        /*003c*/ 	.word	0x00000000
        /*0040*/ 	.short	0x0003
        /*0042*/ 	.short	0x0010
        /*0044*/ 	.byte	0x00, 0xf5, 0x21, 0x00


	//----- nvinfo : EIATTR_KPARAM_INFO
	.align		4
.L_60:
        /*0048*/ 	.byte	0x04, 0x17
        /*004a*/ 	.short	(.L_62 - .L_61)
.L_61:
        /*004c*/ 	.word	0x00000000
        /*0050*/ 	.short	0x0002
        /*0052*/ 	.short	0x0008
        /*0054*/ 	.byte	0x00, 0xf5, 0x21, 0x00


	//----- nvinfo : EIATTR_KPARAM_INFO
	.align		4
.L_62:
        /*0058*/ 	.byte	0x04, 0x17
        /*005a*/ 	.short	(.L_64 - .L_63)
.L_63:
        /*005c*/ 	.word	0x00000000
        /*0060*/ 	.short	0x0001
        /*0062*/ 	.short	0x0004
        /*0064*/ 	.byte	0x00, 0xf0, 0x11, 0x00


	//----- nvinfo : EIATTR_KPARAM_INFO
	.align		4
.L_64:
        /*0068*/ 	.byte	0x04, 0x17
        /*006a*/ 	.short	(.L_66 - .L_65)
.L_65:
        /*006c*/ 	.word	0x00000000
        /*0070*/ 	.short	0x0000
        /*0072*/ 	.short	0x0000
        /*0074*/ 	.byte	0x00, 0xf0, 0x11, 0x00


	//----- nvinfo : EIATTR_SPARSE_MMA_MASK
	.align		4
.L_66:
        /*0078*/ 	.byte	0x03, 0x50
        /*007a*/ 	.short	0x0000


	//----- nvinfo : EIATTR_MAXREG_COUNT
	.align		4
        /*007c*/ 	.byte	0x03, 0x1b
        /*007e*/ 	.short	0x00ff


	//----- nvinfo : EIATTR_MERCURY_ISA_VERSION
	.align		4
        /*0080*/ 	.byte	0x03, 0x5f
        /*0082*/ 	.short	0x0101


	//----- nvinfo : EIATTR_VRC_CTA_INIT_COUNT
	.align		4
        /*0084*/ 	.byte	0x02, 0x4a
	.zero		1
	.zero		1


	//----- nvinfo : EIATTR_EXIT_INSTR_OFFSETS
	.align		4
        /*0088*/ 	.byte	0x04, 0x1c
        /*008a*/ 	.short	(.L_68 - .L_67)


	//   ....[0]....
.L_67:
        /*008c*/ 	.word	0x000000b0


	//   ....[1]....
        /*0090*/ 	.word	0x00000ac0


	//   ....[2]....
        /*0094*/ 	.word	0x00000db0


	//   ....[3]....
        /*0098*/ 	.word	0x00001290


	//----- nvinfo : EIATTR_CRS_STACK_SIZE
	.align		4
.L_68:
        /*009c*/ 	.byte	0x04, 0x1e
        /*009e*/ 	.short	(.L_70 - .L_69)
.L_69:
        /*00a0*/ 	.word	0x00000000


	//----- nvinfo : EIATTR_CBANK_PARAM_SIZE
	.align		4
.L_70:
        /*00a4*/ 	.byte	0x03, 0x19
        /*00a6*/ 	.short	0x0030


	//----- nvinfo : EIATTR_PARAM_CBANK
	.align		4
        /*00a8*/ 	.byte	0x04, 0x0a
        /*00aa*/ 	.short	(.L_72 - .L_71)
	.align		4
.L_71:
        /*00ac*/ 	.word	index@(.nv.constant0._Z22kernel_find_level_pathiiPiPbS_iS0_)
        /*00b0*/ 	.short	0x0380
        /*00b2*/ 	.short	0x0030


	//----- nvinfo : EIATTR_SW_WAR
	.align		4
.L_72:
        /*00b4*/ 	.byte	0x04, 0x36
        /*00b6*/ 	.short	(.L_74 - .L_73)
.L_73:
        /*00b8*/ 	.word	0x00000008
.L_74:


//--------------------- .nv.info._Z20kernel_find_max_flowiiPiS_S_ --------------------------
	.section	.nv.info._Z20kernel_find_max_flowiiPiS_S_,"",@"SHT_CUDA_INFO"
	.sectionflags	@""
	.align	4


	//----- nvinfo : EIATTR_CUDA_API_VERSION
	.align		4
        /*0000*/ 	.byte	0x04, 0x37
        /*0002*/ 	.short	(.L_76 - .L_75)
.L_75:
        /*0004*/ 	.word	0x00000082


	//----- nvinfo : EIATTR_KPARAM_INFO
	.align		4
.L_76:
        /*0008*/ 	.byte	0x04, 0x17
        /*000a*/ 	.short	(.L_78 - .L_77)
.L_77:
        /*000c*/ 	.word	0x00000000
        /*0010*/ 	.short	0x0004
        /*0012*/ 	.short	0x0018
        /*0014*/ 	.byte	0x00, 0xf5, 0x21, 0x00


	//----- nvinfo : EIATTR_KPARAM_INFO
	.align		4
.L_78:
        /*0018*/ 	.byte	0x04, 0x17
        /*001a*/ 	.short	(.L_80 - .L_79)
.L_79:
        /*001c*/ 	.word	0x00000000
        /*0020*/ 	.short	0x0003
        /*0022*/ 	.short	0x0010
        /*0024*/ 	.byte	0x00, 0xf5, 0x21, 0x00


	//----- nvinfo : EIATTR_KPARAM_INFO
	.align		4
.L_80:
        /*0028*/ 	.byte	0x04, 0x17
        /*002a*/ 	.short	(.L_82 - .L_81)
.L_81:
        /*002c*/ 	.word	0x00000000
        /*0030*/ 	.short	0x0002
        /*0032*/ 	.short	0x0008
        /*0034*/ 	.byte	0x00, 0xf5, 0x21, 0x00


	//----- nvinfo : EIATTR_KPARAM_INFO
	.align		4
.L_82:
        /*0038*/ 	.byte	0x04, 0x17
        /*003a*/ 	.short	(.L_84 - .L_83)
.L_83:
        /*003c*/ 	.word	0x00000000
        /*0040*/ 	.short	0x0001
        /*0042*/ 	.short	0x0004
        /*0044*/ 	.byte	0x00, 0xf0, 0x11, 0x00


	//----- nvinfo : EIATTR_KPARAM_INFO
	.align		4
.L_84:
        /*0048*/ 	.byte	0x04, 0x17
        /*004a*/ 	.short	(.L_86 - .L_85)
.L_85:
        /*004c*/ 	.word	0x00000000
        /*0050*/ 	.short	0x0000
        /*0052*/ 	.short	0x0000
        /*0054*/ 	.byte	0x00, 0xf0, 0x11, 0x00


	//----- nvinfo : EIATTR_SPARSE_MMA_MASK
	.align		4
.L_86:
        /*0058*/ 	.byte	0x03, 0x50
        /*005a*/ 	.short	0x0000


	//----- nvinfo : EIATTR_MAXREG_COUNT
	.align		4
        /*005c*/ 	.byte	0x03, 0x1b
        /*005e*/ 	.short	0x00ff


	//----- nvinfo : EIATTR_MERCURY_ISA_VERSION
	.align		4
        /*0060*/ 	.byte	0x03, 0x5f
        /*0062*/ 	.short	0x0101


	//----- nvinfo : EIATTR_INT_WARP_WIDE_INSTR_OFFSETS
	.align		4
        /*0064*/ 	.byte	0x04, 0x31
        /*0066*/ 	.short	(.L_88 - .L_87)


	//   ....[0]....
.L_87:
        /*0068*/ 	.word	0x00000110


	//   ....[1]....
        /*006c*/ 	.word	0x00000160


	//----- nvinfo : EIATTR_VRC_CTA_INIT_COUNT
	.align		4
.L_88:
        /*0070*/ 	.byte	0x02, 0x4a
	.zero		1
	.zero		1


	//----- nvinfo : EIATTR_EXIT_INSTR_OFFSETS
	.align		4
        /*0074*/ 	.byte	0x04, 0x1c
        /*0076*/ 	.short	(.L_90 - .L_89)


	//   ....[0]....
.L_89:
        /*0078*/ 	.word	0x000000c0


	//   ....[1]....
        /*007c*/ 	.word	0x00000190


	//----- nvinfo : EIATTR_CBANK_PARAM_SIZE
	.align		4
.L_90:
        /*0080*/ 	.byte	0x03, 0x19
        /*0082*/ 	.short	0x0020


	//----- nvinfo : EIATTR_PARAM_CBANK
	.align		4
        /*0084*/ 	.byte	0x04, 0x0a
        /*0086*/ 	.short	(.L_92 - .L_91)
	.align		4
.L_91:
        /*0088*/ 	.word	index@(.nv.constant0._Z20kernel_find_max_flowiiPiS_S_)
        /*008c*/ 	.short	0x0380
        /*008e*/ 	.short	0x0020


	//----- nvinfo : EIATTR_SW_WAR
	.align		4
.L_92:
        /*0090*/ 	.byte	0x04, 0x36
        /*0092*/ 	.short	(.L_94 - .L_93)
.L_93:
        /*0094*/ 	.word	0x00000008
.L_94:


//--------------------- .nv.info._Z28kernel_update_residual_graphiPiS_S_ --------------------------
	.section	.nv.info._Z28kernel_update_residual_graphiPiS_S_,"",@"SHT_CUDA_INFO"
	.sectionflags	@""
	.align	4


	//----- nvinfo : EIATTR_CUDA_API_VERSION
	.align		4
        /*0000*/ 	.byte	0x04, 0x37
        /*0002*/ 	.short	(.L_96 - .L_95)
.L_95:
        /*0004*/ 	.word	0x00000082


	//----- nvinfo : EIATTR_KPARAM_INFO
	.align		4
.L_96:
        /*0008*/ 	.byte	0x04, 0x17
        /*000a*/ 	.short	(.L_98 - .L_97)
.L_97:
        /*000c*/ 	.word	0x00000000
        /*0010*/ 	.short	0x0003
        /*0012*/ 	.short	0x0018
        /*0014*/ 	.byte	0x00, 0xf5, 0x21, 0x00


	//----- nvinfo : EIATTR_KPARAM_INFO
	.align		4
.L_98:
        /*0018*/ 	.byte	0x04, 0x17
        /*001a*/ 	.short	(.L_100 - .L_99)
.L_99:
        /*001c*/ 	.word	0x00000000
        /*0020*/ 	.short	0x0002
        /*0022*/ 	.short	0x0010
        /*0024*/ 	.byte	0x00, 0xf5, 0x21, 0x00


	//----- nvinfo : EIATTR_KPARAM_INFO
	.align		4
.L_100:
        /*0028*/ 	.byte	0x04, 0x17
        /*002a*/ 	.short	(.L_102 - .L_101)
.L_101:
        /*002c*/ 	.word	0x00000000
        /*0030*/ 	.short	0x0001
        /*0032*/ 	.short	0x0008
        /*0034*/ 	.byte	0x00, 0xf5, 0x21, 0x00


	//----- nvinfo : EIATTR_KPARAM_INFO
	.align		4
.L_102:
        /*0038*/ 	.byte	0x04, 0x17
        /*003a*/ 	.short	(.L_104 - .L_103)
.L_103:
        /*003c*/ 	.word	0x00000000
        /*0040*/ 	.short	0x0000
        /*0042*/ 	.short	0x0000
        /*0044*/ 	.byte	0x00, 0xf0, 0x11, 0x00


	//----- nvinfo : EIATTR_SPARSE_MMA_MASK
	.align		4
.L_104:
        /*0048*/ 	.byte	0x03, 0x50
        /*004a*/ 	.short	0x0000


	//----- nvinfo : EIATTR_MAXREG_COUNT
	.align		4
        /*004c*/ 	.byte	0x03, 0x1b
        /*004e*/ 	.short	0x00ff


	//----- nvinfo : EIATTR_MERCURY_ISA_VERSION
	.align		4
        /*0050*/ 	.byte	0x03, 0x5f
        /*0052*/ 	.short	0x0101


	//----- nvinfo : EIATTR_VRC_CTA_INIT_COUNT
	.align		4
        /*0054*/ 	.byte	0x02, 0x4a
	.zero		1
	.zero		1


	//----- nvinfo : EIATTR_EXIT_INSTR_OFFSETS
	.align		4
        /*0058*/ 	.byte	0x04, 0x1c
        /*005a*/ 	.short	(.L_106 - .L_105)


	//   ....[0]....
.L_105:
        /*005c*/ 	.word	0x00000190


	//----- nvinfo : EIATTR_CBANK_PARAM_SIZE
	.align		4
.L_106:
        /*0060*/ 	.byte	0x03, 0x19
        /*0062*/ 	.short	0x0020


	//----- nvinfo : EIATTR_PARAM_CBANK
	.align		4
        /*0064*/ 	.byte	0x04, 0x0a
        /*0066*/ 	.short	(.L_108 - .L_107)
	.align		4
.L_107:
        /*0068*/ 	.word	index@(.nv.constant0._Z28kernel_update_residual_graphiPiS_S_)
        /*006c*/ 	.short	0x0380
        /*006e*/ 	.short	0x0020


	//----- nvinfo : EIATTR_SW_WAR
	.align		4
.L_108:
        /*0070*/ 	.byte	0x04, 0x36
        /*0072*/ 	.short	(.L_110 - .L_109)
.L_109:
        /*0074*/ 	.word	0x00000008
.L_110:


//--------------------- .nv.info._Z27kernel_find_augmenting_pathiPiPbS_S_S0_ --------------------------
	.section	.nv.info._Z27kernel_find_augmenting_pathiPiPbS_S_S0_,"",@"SHT_CUDA_INFO"
	.sectionflags	@""
	.align	4


	//----- nvinfo : EIATTR_CUDA_API_VERSION
	.align		4
        /*0000*/ 	.byte	0x04, 0x37
        /*0002*/ 	.short	(.L_112 - .L_111)
.L_111:
        /*0004*/ 	.word	0x00000082


	//----- nvinfo : EIATTR_KPARAM_INFO
	.align		4
.L_112:
        /*0008*/ 	.byte	0x04, 0x17
        /*000a*/ 	.short	(.L_114 - .L_113)
.L_113:
        /*000c*/ 	.word	0x00000000
        /*0010*/ 	.short	0x0005
        /*0012*/ 	.short	0x0028
        /*0014*/ 	.byte	0x00, 0xf5, 0x21, 0x00


	//----- nvinfo : EIATTR_KPARAM_INFO
	.align		4
.L_114:
        /*0018*/ 	.byte	0x04, 0x17
        /*001a*/ 	.short	(.L_116 - .L_115)
.L_115:
        /*001c*/ 	.word	0x00000000
        /*0020*/ 	.short	0x0004
        /*0022*/ 	.short	0x0020
        /*0024*/ 	.byte	0x00, 0xf5, 0x21, 0x00


	//----- nvinfo : EIATTR_KPARAM_INFO
	.align		4
.L_116:
        /*0028*/ 	.byte	0x04, 0x17
        /*002a*/ 	.short	(.L_118 - .L_117)
.L_117:
        /*002c*/ 	.word	0x00000000
        /*0030*/ 	.short	0x0003
        /*0032*/ 	.short	0x0018
        /*0034*/ 	.byte	0x00, 0xf5, 0x21, 0x00


	//----- nvinfo : EIATTR_KPARAM_INFO
	.align		4
.L_118:
        /*0038*/ 	.byte	0x04, 0x17
        /*003a*/ 	.short	(.L_120 - .L_119)
.L_119:
        /*003c*/ 	.word	0x00000000
        /*0040*/ 	.short	0x0002
        /*0042*/ 	.short	0x0010
        /*0044*/ 	.byte	0x00, 0xf5, 0x21, 0x00


	//----- nvinfo : EIATTR_KPARAM_INFO
	.align		4
.L_120:
        /*0048*/ 	.byte	0x04, 0x17
        /*004a*/ 	.short	(.L_122 - .L_121)
.L_121:
        /*004c*/ 	.word	0x00000000
        /*0050*/ 	.short	0x0001
        /*0052*/ 	.short	0x0008
        /*0054*/ 	.byte	0x00, 0xf5, 0x21, 0x00


	//----- nvinfo : EIATTR_KPARAM_INFO
	.align		4
.L_122:
        /*0058*/ 	.byte	0x04, 0x17
        /*005a*/ 	.short	(.L_124 - .L_123)
.L_123:
        /*005c*/ 	.word	0x00000000
        /*0060*/ 	.short	0x0000
        /*0062*/ 	.short	0x0000
        /*0064*/ 	.byte	0x00, 0xf0, 0x11, 0x00


	//----- nvinfo : EIATTR_SPARSE_MMA_MASK
	.align		4
.L_124:
        /*0068*/ 	.byte	0x03, 0x50
        /*006a*/ 	.short	0x0000


	//----- nvinfo : EIATTR_MAXREG_COUNT
	.align		4
        /*006c*/ 	.byte	0x03, 0x1b
        /*006e*/ 	.short	0x00ff


	//----- nvinfo : EIATTR_MERCURY_ISA_VERSION
	.align		4
        /*0070*/ 	.byte	0x03, 0x5f
        /*0072*/ 	.short	0x0101


	//----- nvinfo : EIATTR_VRC_CTA_INIT_COUNT
	.align		4
        /*0074*/ 	.byte	0x02, 0x4a
	.zero		1
	.zero		1


	//----- nvinfo : EIATTR_EXIT_INSTR_OFFSETS
	.align		4
        /*0078*/ 	.byte	0x04, 0x1c
        /*007a*/ 	.short	(.L_126 - .L_125)


	//   ....[0]....
.L_125:
        /*007c*/ 	.word	0x000000b0


	//   ....[1]....
        /*0080*/ 	.word	0x00000ba0


	//   ....[2]....
        /*0084*/ 	.word	0x00000ea0


	//   ....[3]....
        /*0088*/ 	.word	0x00001420


	//----- nvinfo : EIATTR_CRS_STACK_SIZE
	.align		4
.L_126:
        /*008c*/ 	.byte	0x04, 0x1e
        /*008e*/ 	.short	(.L_128 - .L_127)
.L_127:
        /*0090*/ 	.word	0x00000000


	//----- nvinfo : EIATTR_CBANK_PARAM_SIZE
	.align		4
.L_128:
        /*0094*/ 	.byte	0x03, 0x19
        /*0096*/ 	.short	0x0030


	//----- nvinfo : EIATTR_PARAM_CBANK
	.align		4
        /*0098*/ 	.byte	0x04, 0x0a
        /*009a*/ 	.short	(.L_130 - .L_129)
	.align		4
.L_129:
        /*009c*/ 	.word	index@(.nv.constant0._Z27kernel_find_augmenting_pathiPiPbS_S_S0_)
        /*00a0*/ 	.short	0x0380
        /*00a2*/ 	.short	0x0030


	//----- nvinfo : EIATTR_SW_WAR
	.align		4
.L_130:
        /*00a4*/ 	.byte	0x04, 0x36
        /*00a6*/ 	.short	(.L_132 - .L_131)
.L_131:
        /*00a8*/ 	.word	0x00000008
.L_132:


//--------------------- .nv.info._Z12printGPUBoolPbi --------------------------
	.section	.nv.info._Z12printGPUBoolPbi,"",@"SHT_CUDA_INFO"
	.sectionflags	@""
	.align	4


	//----- nvinfo : EIATTR_CUDA_API_VERSION
	.align		4
        /*0000*/ 	.byte	0x04, 0x37
        /*0002*/ 	.short	(.L_134 - .L_133)
.L_133:
        /*0004*/ 	.word	0x00000082


	//----- nvinfo : EIATTR_KPARAM_INFO
	.align		4
.L_134:
        /*0008*/ 	.byte	0x04, 0x17
        /*000a*/ 	.short	(.L_136 - .L_135)
.L_135:
        /*000c*/ 	.word	0x00000000
        /*0010*/ 	.short	0x0001
        /*0012*/ 	.short	0x0008
        /*0014*/ 	.byte	0x00, 0xf0, 0x11, 0x00


	//----- nvinfo : EIATTR_KPARAM_INFO
	.align		4
.L_136:
        /*0018*/ 	.byte	0x04, 0x17
        /*001a*/ 	.short	(.L_138 - .L_137)
.L_137:
        /*001c*/ 	.word	0x00000000
        /*0020*/ 	.short	0x0000
        /*0022*/ 	.short	0x0000
        /*0024*/ 	.byte	0x00, 0xf5, 0x21, 0x00


	//----- nvinfo : EIATTR_SPARSE_MMA_MASK
	.align		4
.L_138:
        /*0028*/ 	.byte	0x03, 0x50
        /*002a*/ 	.short	0x0000


	//----- nvinfo : EIATTR_MAXREG_COUNT
	.align		4
        /*002c*/ 	.byte	0x03, 0x1b
        /*002e*/ 	.short	0x00ff


	//----- nvinfo : EIATTR_EXTERNS
	.align		4
        /*0030*/ 	.byte	0x04, 0x0f
        /*0032*/ 	.short	(.L_140 - .L_139)


	//   ....[0]....
	.align		4
.L_139:
        /*0034*/ 	.word	index@(vprintf)


	//----- nvinfo : EIATTR_MERCURY_ISA_VERSION
	.align		4
.L_140:
        /*0038*/ 	.byte	0x03, 0x5f
        /*003a*/ 	.short	0x0101


	//----- nvinfo : EIATTR_VRC_CTA_INIT_COUNT
	.align		4
        /*003c*/ 	.byte	0x02, 0x4a
	.zero		1
	.zero		1


	//----- nvinfo : EIATTR_SYSCALL_OFFSETS
	.align		4
        /*0040*/ 	.byte	0x04, 0x46
        /*0042*/ 	.short	(.L_142 - .L_141)


	//   ....[0]....
.L_141:
        /*0044*/ 	.word	0x00000250


	//   ....[1]....
        /*0048*/ 	.word	0x000002f0


	//   ....[2]....
        /*004c*/ 	.word	0x00000390


	//   ....[3]....
        /*0050*/ 	.word	0x00000430


	//   ....[4]....
        /*0054*/ 	.word	0x000004d0


	//   ....[5]....
        /*0058*/ 	.word	0x00000570


	//   ....[6]....
        /*005c*/ 	.word	0x00000610


	//   ....[7]....
        /*0060*/ 	.word	0x000006b0


	//   ....[8]....
        /*0064*/ 	.word	0x00000750


	//   ....[9]....
        /*0068*/ 	.word	0x000007f0


	//   ....[10]....
        /*006c*/ 	.word	0x00000890


	//   ....[11]....
        /*0070*/ 	.word	0x00000930


	//   ....[12]....
        /*0074*/ 	.word	0x000009d0


	//   ....[13]....
        /*0078*/ 	.word	0x00000a70


	//   ....[14]....
        /*007c*/ 	.word	0x00000b10


	//   ....[15]....
        /*0080*/ 	.word	0x00000bb0


	//   ....[16]....
        /*0084*/ 	.word	0x00000d50


	//   ....[17]....
        /*0088*/ 	.word	0x00000df0


	//   ....[18]....
        /*008c*/ 	.word	0x00000e90


	//   ....[19]....
        /*0090*/ 	.word	0x00000f30


	//   ....[20]....
        /*0094*/ 	.word	0x00000fd0


	//   ....[21]....
        /*0098*/ 	.word	0x00001070


	//   ....[22]....
        /*009c*/ 	.word	0x00001110


	//   ....[23]....
        /*00a0*/ 	.word	0x000011b0


	//   ....[24]....
        /*00a4*/ 	.word	0x00001300


	//   ....[25]....
        /*00a8*/ 	.word	0x000013a0


	//   ....[26]....
        /*00ac*/ 	.word	0x00001440


	//   ....[27]....
        /*00b0*/ 	.word	0x000014e0


	//   ....[28]....
        /*00b4*/ 	.word	0x00001650


	//   ....[29]....
        /*00b8*/ 	.word	0x00001720


	//----- nvinfo : EIATTR_EXIT_INSTR_OFFSETS
	.align		4
.L_142:
        /*00bc*/ 	.byte	0x04, 0x1c
        /*00be*/ 	.short	(.L_144 - .L_143)


	//   ....[0]....
.L_143:
        /*00c0*/ 	.word	0x00001730


	//----- nvinfo : EIATTR_CRS_STACK_SIZE
	.align		4
.L_144:
        /*00c4*/ 	.byte	0x04, 0x1e
        /*00c6*/ 	.short	(.L_146 - .L_145)
.L_145:
        /*00c8*/ 	.word	0x00000000


	//----- nvinfo : EIATTR_CBANK_PARAM_SIZE
	.align		4
.L_146:
        /*00cc*/ 	.byte	0x03, 0x19
        /*00ce*/ 	.short	0x000c


	//----- nvinfo : EIATTR_PARAM_CBANK
	.align		4
        /*00d0*/ 	.byte	0x04, 0x0a
        /*00d2*/ 	.short	(.L_148 - .L_147)
	.align		4
.L_147:
        /*00d4*/ 	.word	index@(.nv.constant0._Z12printGPUBoolPbi)
        /*00d8*/ 	.short	0x0380
        /*00da*/ 	.short	0x000c


	//----- nvinfo : EIATTR_SW_WAR
	.align		4
.L_148:
        /*00dc*/ 	.byte	0x04, 0x36
        /*00de*/ 	.short	(.L_150 - .L_149)
.L_149:
        /*00e0*/ 	.word	0x00000008
.L_150:


//--------------------- .nv.info._Z16printGPUIntArrayPii --------------------------
	.section	.nv.info._Z16printGPUIntArrayPii,"",@"SHT_CUDA_INFO"
	.sectionflags	@""
	.align	4


	//----- nvinfo : EIATTR_CUDA_API_VERSION
	.align		4
        /*0000*/ 	.byte	0x04, 0x37
        /*0002*/ 	.short	(.L_152 - .L_151)
.L_151:
        /*0004*/ 	.word	0x00000082


	//----- nvinfo : EIATTR_KPARAM_INFO
	.align		4
.L_152:
        /*0008*/ 	.byte	0x04, 0x17
        /*000a*/ 	.short	(.L_154 - .L_153)
.L_153:
        /*000c*/ 	.word	0x00000000
        /*0010*/ 	.short	0x0001
        /*0012*/ 	.short	0x0008
        /*0014*/ 	.byte	0x00, 0xf0, 0x11, 0x00


	//----- nvinfo : EIATTR_KPARAM_INFO
	.align		4
.L_154:
        /*0018*/ 	.byte	0x04, 0x17
        /*001a*/ 	.short	(.L_156 - .L_155)
.L_155:
        /*001c*/ 	.word	0x00000000
        /*0020*/ 	.short	0x0000
        /*0022*/ 	.short	0x0000
        /*0024*/ 	.byte	0x00, 0xf5, 0x21, 0x00


	//----- nvinfo : EIATTR_SPARSE_MMA_MASK
	.align		4
.L_156:
        /*0028*/ 	.byte	0x03, 0x50
        /*002a*/ 	.short	0x0000


	//----- nvinfo : EIATTR_MAXREG_COUNT
	.align		4
        /*002c*/ 	.byte	0x03, 0x1b
        /*002e*/ 	.short	0x00ff


	//----- nvinfo : EIATTR_EXTERNS
	.align		4
        /*0030*/ 	.byte	0x04, 0x0f
        /*0032*/ 	.short	(.L_158 - .L_157)


	//   ....[0]....
	.align		4
.L_157:
        /*0034*/ 	.word	index@(vprintf)


	//----- nvinfo : EIATTR_MERCURY_ISA_VERSION
	.align		4
.L_158:
        /*0038*/ 	.byte	0x03, 0x5f
        /*003a*/ 	.short	0x0101


	//----- nvinfo : EIATTR_VRC_CTA_INIT_COUNT
	.align		4
        /*003c*/ 	.byte	0x02, 0x4a
	.zero		1
	.zero		1


	//----- nvinfo : EIATTR_SYSCALL_OFFSETS
	.align		4
        /*0040*/ 	.byte	0x04, 0x46
        /*0042*/ 	.short	(.L_160 - .L_159)


	//   ....[0]....
.L_159:
        /*0044*/ 	.word	0x00000250


	//   ....[1]....
        /*0048*/ 	.word	0x000002f0


	//   ....[2]....
        /*004c*/ 	.word	0x00000390


	//   ....[3]....
        /*0050*/ 	.word	0x00000430


	//   ....[4]....
        /*0054*/ 	.word	0x000004d0


	//   ....[5]....
        /*0058*/ 	.word	0x00000570


	//   ....[6]....
        /*005c*/ 	.word	0x00000610


	//   ....[7]....
        /*0060*/ 	.word	0x000006b0


	//   ....[8]....
        /*0064*/ 	.word	0x00000750


	//   ....[9]....
        /*0068*/ 	.word	0x000007f0


	//   ....[10]....
        /*006c*/ 	.word	0x00000890


	//   ....[11]....
        /*0070*/ 	.word	0x00000930


	//   ....[12]....
        /*0074*/ 	.word	0x000009d0


	//   ....[13]....
        /*0078*/ 	.word	0x00000a70


	//   ....[14]....
        /*007c*/ 	.word	0x00000b10


	//   ....[15]....
        /*0080*/ 	.word	0x00000bb0


	//   ....[16]....
        /*0084*/ 	.word	0x00000d40


	//   ....[17]....
        /*0088*/ 	.word	0x00000de0


	//   ....[18]....
        /*008c*/ 	.word	0x00000e80


	//   ....[19]....
        /*0090*/ 	.word	0x00000f20


	//   ....[20]....
        /*0094*/ 	.word	0x00000fc0


	//   ....[21]....
        /*0098*/ 	.word	0x00001060


	//   ....[22]....
        /*009c*/ 	.word	0x00001100


	//   ....[23]....
        /*00a0*/ 	.word	0x000011a0


	//   ....[24]....
        /*00a4*/ 	.word	0x000012e0


	//   ....[25]....
        /*00a8*/ 	.word	0x00001380


	//   ....[26]....
        /*00ac*/ 	.word	0x00001420


	//   ....[27]....
        /*00b0*/ 	.word	0x000014c0


	//   ....[28]....
        /*00b4*/ 	.word	0x00001620


	//   ....[29]....
        /*00b8*/ 	.word	0x000016f0


	//----- nvinfo : EIATTR_EXIT_INSTR_OFFSETS
	.align		4
.L_160:
        /*00bc*/ 	.byte	0x04, 0x1c
        /*00be*/ 	.short	(.L_162 - .L_161)


	//   ....[0]....
.L_161:
        /*00c0*/ 	.word	0x00001700


	//----- nvinfo : EIATTR_CRS_STACK_SIZE
	.align		4
.L_162:
        /*00c4*/ 	.byte	0x04, 0x1e
        /*00c6*/ 	.short	(.L_164 - .L_163)
.L_163:
        /*00c8*/ 	.word	0x00000000


	//----- nvinfo : EIATTR_CBANK_PARAM_SIZE
	.align		4
.L_164:
        /*00cc*/ 	.byte	0x03, 0x19
        /*00ce*/ 	.short	0x000c


	//----- nvinfo : EIATTR_PARAM_CBANK
	.align		4
        /*00d0*/ 	.byte	0x04, 0x0a
        /*00d2*/ 	.short	(.L_166 - .L_165)
	.align		4
.L_165:
        /*00d4*/ 	.word	index@(.nv.constant0._Z16printGPUIntArrayPii)
        /*00d8*/ 	.short	0x0380
        /*00da*/ 	.short	0x000c


	//----- nvinfo : EIATTR_SW_WAR
	.align		4
.L_166:
        /*00dc*/ 	.byte	0x04, 0x36
        /*00de*/ 	.short	(.L_168 - .L_167)
.L_167:
        /*00e0*/ 	.word	0x00000008
.L_168:


//--------------------- .nv.info._Z11printGPUIntPi --------------------------
	.section	.nv.info._Z11printGPUIntPi,"",@"SHT_CUDA_INFO"
	.sectionflags	@""
	.align	4


	//----- nvinfo : EIATTR_CUDA_API_VERSION
	.align		4
        /*0000*/ 	.byte	0x04, 0x37
        /*0002*/ 	.short	(.L_170 - .L_169)
.L_169:
        /*0004*/ 	.word	0x00000082


	//----- nvinfo : EIATTR_KPARAM_INFO
	.align		4
.L_170:
        /*0008*/ 	.byte	0x04, 0x17
        /*000a*/ 	.short	(.L_172 - .L_171)
.L_171:
        /*000c*/ 	.word	0x00000000
        /*0010*/ 	.short	0x0000
        /*0012*/ 	.short	0x0000
        /*0014*/ 	.byte	0x00, 0xf5, 0x21, 0x00


	//----- nvinfo : EIATTR_SPARSE_MMA_MASK
	.align		4
.L_172:
        /*0018*/ 	.byte	0x03, 0x50
        /*001a*/ 	.short	0x0000


	//----- nvinfo : EIATTR_MAXREG_COUNT
	.align		4
        /*001c*/ 	.byte	0x03, 0x1b
        /*001e*/ 	.short	0x00ff


	//----- nvinfo : EIATTR_EXTERNS
	.align		4
        /*0020*/ 	.byte	0x04, 0x0f
        /*0022*/ 	.short	(.L_174 - .L_173)


	//   ....[0]....
	.align		4
.L_173:
        /*0024*/ 	.word	index@(vprintf)


	//----- nvinfo : EIATTR_MERCURY_ISA_VERSION
	.align		4
.L_174:
        /*0028*/ 	.byte	0x03, 0x5f
        /*002a*/ 	.short	0x0101


	//----- nvinfo : EIATTR_VRC_CTA_INIT_COUNT
	.align		4
        /*002c*/ 	.byte	0x02, 0x4a
	.zero		1
	.zero		1


	//----- nvinfo : EIATTR_SYSCALL_OFFSETS
	.align		4
        /*0030*/ 	.byte	0x04, 0x46
        /*0032*/ 	.short	(.L_176 - .L_175)


	//   ....[0]....
.L_175:
        /*0034*/ 	.word	0x00000100


	//----- nvinfo : EIATTR_EXIT_INSTR_OFFSETS
	.align		4
.L_176:
        /*0038*/ 	.byte	0x04, 0x1c
        /*003a*/ 	.short	(.L_178 - .L_177)


	//   ....[0]....
.L_177:
        /*003c*/ 	.word	0x00000110


	//----- nvinfo : EIATTR_CBANK_PARAM_SIZE
	.align		4
.L_178:
        /*0040*/ 	.byte	0x03, 0x19
        /*0042*/ 	.short	0x0008


	//----- nvinfo : EIATTR_PARAM_CBANK
	.align		4
        /*0044*/ 	.byte	0x04, 0x0a
        /*0046*/ 	.short	(.L_180 - .L_179)
	.align		4
.L_179:
        /*0048*/ 	.word	index@(.nv.constant0._Z11printGPUIntPi)
        /*004c*/ 	.short	0x0380
        /*004e*/ 	.short	0x0008


	//----- nvinfo : EIATTR_SW_WAR
	.align		4
.L_180:
        /*0050*/ 	.byte	0x04, 0x36
        /*0052*/ 	.short	(.L_182 - .L_181)
.L_181:
        /*0054*/ 	.word	0x00000008
.L_182:


//--------------------- .nv.info._Z8printGPUPii   --------------------------
	.section	.nv.info._Z8printGPUPii,"",@"SHT_CUDA_INFO"
	.sectionflags	@""
	.align	4


	//----- nvinfo : EIATTR_CUDA_API_VERSION
	.align		4
        /*0000*/ 	.byte	0x04, 0x37
        /*0002*/ 	.short	(.L_184 - .L_183)
.L_183:
        /*0004*/ 	.word	0x00000082


	//----- nvinfo : EIATTR_KPARAM_INFO
	.align		4
.L_184:
        /*0008*/ 	.byte	0x04, 0x17
        /*000a*/ 	.short	(.L_186 - .L_185)
.L_185:
        /*000c*/ 	.word	0x00000000
        /*0010*/ 	.short	0x0001
        /*0012*/ 	.short	0x0008
        /*0014*/ 	.byte	0x00, 0xf0, 0x11, 0x00


	//----- nvinfo : EIATTR_KPARAM_INFO
	.align		4
.L_186:
        /*0018*/ 	.byte	0x04, 0x17
        /*001a*/ 	.short	(.L_188 - .L_187)
.L_187:
        /*001c*/ 	.word	0x00000000
        /*0020*/ 	.short	0x0000
        /*0022*/ 	.short	0x0000
        /*0024*/ 	.byte	0x00, 0xf5, 0x21, 0x00


	//----- nvinfo : EIATTR_SPARSE_MMA_MASK
	.align		4
.L_188:
        /*0028*/ 	.byte	0x03, 0x50
        /*002a*/ 	.short	0x0000


	//----- nvinfo : EIATTR_MAXREG_COUNT
	.align		4
        /*002c*/ 	.byte	0x03, 0x1b
        /*002e*/ 	.short	0x00ff


	//----- nvinfo : EIATTR_EXTERNS
	.align		4
        /*0030*/ 	.byte	0x04, 0x0f
        /*0032*/ 	.short	(.L_190 - .L_189)


	//   ....[0]....
	.align		4
.L_189:
        /*0034*/ 	.word	index@(vprintf)


	//----- nvinfo : EIATTR_MERCURY_ISA_VERSION
	.align		4
.L_190:
        /*0038*/ 	.byte	0x03, 0x5f
        /*003a*/ 	.short	0x0101


	//----- nvinfo : EIATTR_VRC_CTA_INIT_COUNT
	.align		4
        /*003c*/ 	.byte	0x02, 0x4a
	.zero		1
	.zero		1


	//----- nvinfo : EIATTR_SYSCALL_OFFSETS
	.align		4
        /*0040*/ 	.byte	0x04, 0x46
        /*0042*/ 	.short	(.L_192 - .L_191)


	//   ....[0]....
.L_191:
        /*0044*/ 	.word	0x00000280


	//   ....[1]....
        /*0048*/ 	.word	0x00000330


	//   ....[2]....
        /*004c*/ 	.word	0x000003d0


	//   ....[3]....
        /*0050*/ 	.word	0x00000470


	//   ....[4]....
        /*0054*/ 	.word	0x00000510


	//   ....[5]....
        /*0058*/ 	.word	0x000005b0


	//   ....[6]....
        /*005c*/ 	.word	0x00000650


	//   ....[7]....
        /*0060*/ 	.word	0x000006f0


	//   ....[8]....
        /*0064*/ 	.word	0x00000790


	//   ....[9]....
        /*0068*/ 	.word	0x00000830


	//   ....[10]....
        /*006c*/ 	.word	0x000008d0


	//   ....[11]....
        /*0070*/ 	.word	0x00000970


	//   ....[12]....
        /*0074*/ 	.word	0x00000a10


	//   ....[13]....
        /*0078*/ 	.word	0x00000ab0


	//   ....[14]....
        /*007c*/ 	.word	0x00000b50


	//   ....[15]....
        /*0080*/ 	.word	0x00000bf0


	//   ....[16]....
        /*0084*/ 	.word	0x00000db0


	//   ....[17]....
        /*0088*/ 	.word	0x00000eb0


	//   ....[18]....
        /*008c*/ 	.word	0x00000f50


	//   ....[19]....
        /*0090*/ 	.word	0x00000ff0


	//   ....[20]....
        /*0094*/ 	.word	0x00001090


	//   ....[21]....
        /*0098*/ 	.word	0x00001130


	//   ....[22]....
        /*009c*/ 	.word	0x000011d0


	//   ....[23]....
        /*00a0*/ 	.word	0x00001270


	//   ....[24]....
        /*00a4*/ 	.word	0x000013c0


	//   ....[25]....
        /*00a8*/ 	.word	0x000014c0


	//   ....[26]....
        /*00ac*/ 	.word	0x00001560


	//   ....[27]....
        /*00b0*/ 	.word	0x00001600


	//   ....[28]....
        /*00b4*/ 	.word	0x00001730


	//   ....[29]....
        /*00b8*/ 	.word	0x00001870


	//   ....[30]....
        /*00bc*/ 	.word	0x00001930


	//   ....[31]....
        /*00c0*/ 	.word	0x000019b0


	//----- nvinfo : EIATTR_EXIT_INSTR_OFFSETS
	.align		4
.L_192:
        /*00c4*/ 	.byte	0x04, 0x1c
        /*00c6*/ 	.short	(.L_194 - .L_193)


	//   ....[0]....
.L_193:
        /*00c8*/ 	.word	0x00000070


	//   ....[1]....
        /*00cc*/ 	.word	0x000019e0


	//----- nvinfo : EIATTR_CRS_STACK_SIZE
	.align		4
.L_194:
        /*00d0*/ 	.byte	0x04, 0x1e
        /*00d2*/ 	.short	(.L_196 - .L_195)
.L_195:
        /*00d4*/ 	.word	0x00000000


	//----- nvinfo : EIATTR_CBANK_PARAM_SIZE
	.align		4
.L_196:
        /*00d8*/ 	.byte	0x03, 0x19
        /*00da*/ 	.short	0x000c


	//----- nvinfo : EIATTR_PARAM_CBANK
	.align		4
        /*00dc*/ 	.byte	0x04, 0x0a
        /*00de*/ 	.short	(.L_198 - .L_197)
	.align		4
.L_197:
        /*00e0*/ 	.word	index@(.nv.constant0._Z8printGPUPii)
        /*00e4*/ 	.short	0x0380
        /*00e6*/ 	.short	0x000c


	//----- nvinfo : EIATTR_SW_WAR
	.align		4
.L_198:
        /*00e8*/ 	.byte	0x04, 0x36
        /*00ea*/ 	.short	(.L_200 - .L_199)
.L_199:
        /*00ec*/ 	.word	0x00000008
.L_200:


//--------------------- .nv.callgraph             --------------------------
	.section	.nv.callgraph,"",@"SHT_CUDA_CALLGRAPH"
	.align	4
	.sectionentsize	8
	.align		4
        /*0000*/ 	.word	0x00000000
	.align		4
        /*0004*/ 	.word	0xffffffff
	.align		4
        /*0008*/ 	.word	index@(_Z12printGPUBoolPbi)
	.align		4
        /*000c*/ 	.word	index@(vprintf)
	.align		4
        /*0010*/ 	.word	index@(_Z16printGPUIntArrayPii)
	.align		4
        /*0014*/ 	.word	index@(vprintf)
	.align		4
        /*0018*/ 	.word	index@(_Z11printGPUIntPi)
	.align		4
        /*001c*/ 	.word	index@(vprintf)
	.align		4
        /*0020*/ 	.word	index@(_Z8printGPUPii)
	.align		4
        /*0024*/ 	.word	index@(vprintf)
	.align		4
        /*0028*/ 	.word	0x00000000
	.align		4
        /*002c*/ 	.word	0xfffffffe
	.align		4
        /*0030*/ 	.word	0x00000000
	.align		4
        /*0034*/ 	.word	0xfffffffd
	.align		4
        /*0038*/ 	.word	0x00000000
	.align		4
        /*003c*/ 	.word	0xfffffffc


//--------------------- .nv.constant4             --------------------------
	.section	.nv.constant4,"a",@progbits
	.align	8
	.align		8
.nv.constant4:
        /*0000*/ 	.dword	$str
	.align		8
        /*0008*/ 	.dword	$str$1
	.align		8
        /*0010*/ 	.dword	$str$2
	.align		8
        /*0018*/ 	.dword	vprintf


//--------------------- .text._Z22kernel_find_level_pathiiPiPbS_iS0_ --------------------------
	.section	.text._Z22kernel_find_level_pathiiPiPbS_iS0_,"ax",@progbits
	.align	128
        .global         _Z22kernel_find_level_pathiiPiPbS_iS0_
        .type           _Z22kernel_find_level_pathiiPiPbS_iS0_,@function
        .size           _Z22kernel_find_level_pathiiPiPbS_iS0_,(.L_x_188 - _Z22kernel_find_level_pathiiPiPbS_iS0_)
        .other          _Z22kernel_find_level_pathiiPiPbS_iS0_,@"STO_CUDA_ENTRY STV_DEFAULT"
_Z22kernel_find_level_pathiiPiPbS_iS0_:
.text._Z22kernel_find_level_pathiiPiPbS_iS0_:
[----:B------:R-:W-:Y:S01]  /*0000*/  LDC R1, c[0x0][0x37c] ;  /* 0x0000df00ff017b82 */ /* 0x000fe20000000800 */
[----:B------:R-:W0:Y:S07]  /*0010*/  S2R R3, SR_TID.X ;  /* 0x0000000000037919 */ /* 0x000e2e0000002100 */
[----:B------:R-:W0:Y:S01]  /*0020*/  S2UR UR4, SR_CTAID.X ;  /* 0x00000000000479c3 */ /* 0x000e220000002500 */
[----:B------:R-:W1:Y:S01]  /*0030*/  LDCU.64 UR10, c[0x0][0x390] ;  /* 0x00007200ff0a77ac */ /* 0x000e620008000a00 */
[----:B------:R-:W2:Y:S06]  /*0040*/  LDCU.64 UR6, c[0x0][0x358] ;  /* 0x00006b00ff0677ac */ /* 0x000eac0008000a00 */
[----:B------:R-:W0:Y:S02]  /*0050*/  LDC R0, c[0x0][0x360] ;  /* 0x0000d800ff007b82 */ /* 0x000e240000000800 */
[----:B0-----:R-:W-:-:S05]  /*0060*/  IMAD R0, R0, UR4, R3 ;  /* 0x0000000400007c24 */ /* 0x001fca000f8e0203 */
[----:B-1----:R-:W-:-:S04]  /*0070*/  IADD3 R4, P0, PT, R0, UR10, RZ ;  /* 0x0000000a00047c10 */ /* 0x002fc8000ff1e0ff */
[----:B------:R-:W-:-:S05]  /*0080*/  LEA.HI.X.SX32 R5, R0, UR11, 0x1, P0 ;  /* 0x0000000b00057c11 */ /* 0x000fca00080f0eff */
[----:B--2---:R-:W2:Y:S02]  /*0090*/  LDG.E.U8 R2, desc[UR6][R4.64] ;  /* 0x0000000604027981 */ /* 0x004ea4000c1e1100 */
[----:B--2---:R-:W-:-:S13]  /*00a0*/  ISETP.NE.AND P0, PT, R2, RZ, PT ;  /* 0x000000ff0200720c */ /* 0x004fda0003f05270 */
[----:B------:R-:W-:Y:S05]  /*00b0*/  @!P0 EXIT ;  /* 0x000000000000894d */ /* 0x000fea0003800000 */
[----:B------:R-:W0:Y:S01]  /*00c0*/  LDCU UR12, c[0x0][0x380] ;  /* 0x00007000ff0c77ac */ /* 0x000e220008000800 */
[----:B------:R1:W-:Y:S01]  /*00d0*/  STG.E.U8 desc[UR6][R4.64], RZ ;  /* 0x000000ff04007986 */ /* 0x0003e2000c101106 */
[----:B------:R-:W-:Y:S01]  /*00e0*/  BSSY.RECONVERGENT B1, `(.L_x_0) ;  /* 0x000007f000017945 */ /* 0x000fe20003800200 */
[----:B------:R-:W-:Y:S01]  /*00f0*/  IMAD.MOV.U32 R3, RZ, RZ, RZ ;  /* 0x000000ffff037224 */ /* 0x000fe200078e00ff */
[----:B0-----:R-:W-:-:S04]  /*0100*/  VIMNMX R7, PT, PT, R0, UR12, PT ;  /* 0x0000000c00077c48 */ /* 0x001fc8000bfe0100 */
[----:B------:R-:W-:-:S13]  /*0110*/  ISETP.GE.AND P0, PT, R7, 0x1, PT ;  /* 0x000000010700780c */ /* 0x000fda0003f06270 */
[----:B-1----:R-:W-:Y:S05]  /*0120*/  @!P0 BRA `(.L_x_1) ;  /* 0x0000000400e88947 */ /* 0x002fea0003800000 */
[C---:B------:R-:W-:Y:S01]  /*0130*/  ISETP.GE.U32.AND P0, PT, R7.reuse, 0x4, PT ;  /* 0x000000040700780c */ /* 0x040fe20003f06070 */
[----:B------:R-:W-:Y:S01]  /*0140*/  BSSY.RECONVERGENT B0, `(.L_x_2) ;  /* 0x0000051000007945 */ /* 0x000fe20003800200 */
[----:B------:R-:W-:Y:S01]  /*0150*/  IMAD R2, R0, UR12, RZ ;  /* 0x0000000c00027c24 */ /* 0x000fe2000f8e02ff */
[----:B------:R-:W-:Y:S01]  /*0160*/  LOP3.LUT R6, R7, 0x3, RZ, 0xc0, !PT ;  /* 0x0000000307067812 */ /* 0x000fe200078ec0ff */
[----:B------:R-:W-:-:S09]  /*0170*/  IMAD.MOV.U32 R3, RZ, RZ, RZ ;  /* 0x000000ffff037224 */ /* 0x000fd200078e00ff */
[----:B------:R-:W-:Y:S05]  /*0180*/  @!P0 BRA `(.L_x_3) ;  /* 0x0000000400308947 */ /* 0x000fea0003800000 */
[----:B------:R-:W0:Y:S01]  /*0190*/  LDC.64 R4, c[0x0][0x388] ;  /* 0x0000e200ff047b82 */ /* 0x000e220000000a00 */
[----:B------:R-:W1:Y:S01]  /*01a0*/  LDCU.64 UR4, c[0x0][0x398] ;  /* 0x00007300ff0477ac */ /* 0x000e620008000a00 */
[----:B------:R-:W-:Y:S01]  /*01b0*/  LOP3.LUT R3, R7, 0x7ffffffc, RZ, 0xc0, !PT ;  /* 0x7ffffffc07037812 */ /* 0x000fe200078ec0ff */
[----:B------:R-:W-:Y:S01]  /*01c0*/  IMAD.MOV.U32 R15, RZ, RZ, R2 ;  /* 0x000000ffff0f7224 */ /* 0x000fe200078e0002 */
[----:B------:R-:W-:Y:S02]  /*01d0*/  UIADD3 UR8, UP0, UPT, UR10, 0x1, URZ ;  /* 0x000000010a087890 */ /* 0x000fe4000ff1e0ff */
[----:B------:R-:W-:Y:S02]  /*01e0*/  IADD3 R7, PT, PT, -R3, RZ, RZ ;  /* 0x000000ff03077210 */ /* 0x000fe40007ffe1ff */
[----:B------:R-:W-:Y:S02]  /*01f0*/  UIADD3.X UR9, UPT, UPT, URZ, UR11, URZ, UP0, !UPT ;  /* 0x0000000bff097290 */ /* 0x000fe400087fe4ff */
[----:B------:R-:W-:-:S04]  /*0200*/  IMAD.U32 R8, RZ, RZ, UR8 ;  /* 0x00000008ff087e24 */ /* 0x000fc8000f8e00ff */
[----:B------:R-:W-:Y:S01]  /*0210*/  IMAD.U32 R9, RZ, RZ, UR9 ;  /* 0x00000009ff097e24 */ /* 0x000fe2000f8e00ff */
[----:B-1----:R-:W-:-:S04]  /*0220*/  UIADD3 UR4, UP1, UPT, UR4, 0x8, URZ ;  /* 0x0000000804047890 */ /* 0x002fc8000ff3e0ff */
[----:B------:R-:W-:Y:S01]  /*0230*/  UIADD3.X UR5, UPT, UPT, URZ, UR5, URZ, UP1, !UPT ;  /* 0x00000005ff057290 */ /* 0x000fe20008ffe4ff */
[----:B0-----:R-:W-:Y:S01]  /*0240*/  IADD3 R4, P0, PT, R4, 0x8, RZ ;  /* 0x0000000804047810 */ /* 0x001fe20007f1e0ff */
[----:B------:R-:W-:-:S04]  /*0250*/  IMAD.U32 R10, RZ, RZ, UR4 ;  /* 0x00000004ff0a7e24 */ /* 0x000fc8000f8e00ff */
[----:B------:R-:W-:Y:S01]  /*0260*/  IMAD.X R5, RZ, RZ, R5, P0 ;  /* 0x000000ffff057224 */ /* 0x000fe200000e0605 */
[----:B------:R-:W-:-:S07]  /*0270*/  MOV R11, UR5 ;  /* 0x00000005000b7c02 */ /* 0x000fce0008000f00 */
.L_x_12:
[----:B------:R-:W-:-:S05]  /*0280*/  IMAD.WIDE R12, R15, 0x4, R4 ;  /* 0x000000040f0c7825 */ /* 0x000fca00078e0204 */
[----:B------:R-:W2:Y:S01]  /*0290*/  LDG.E R14, desc[UR6][R12.64+-0x8] ;  /* 0xfffff8060c0e7981 */ /* 0x000ea2000c1e1900 */
[----:B------:R-:W-:Y:S01]  /*02a0*/  BSSY.RECONVERGENT B2, `(.L_x_4) ;  /* 0x000000b000027945 */ /* 0x000fe20003800200 */
[----:B--2---:R-:W-:-:S13]  /*02b0*/  ISETP.GE.AND P0, PT, R14, 0x1, PT ;  /* 0x000000010e00780c */ /* 0x004fda0003f06270 */
[----:B------:R-:W-:Y:S05]  /*02c0*/  @!P0 BRA `(.L_x_5) ;  /* 0x0000000000208947 */ /* 0x000fea0003800000 */
[----:B------:R-:W0:Y:S01]  /*02d0*/  LDC R19, c[0x0][0x3a0] ;  /* 0x0000e800ff137b82 */ /* 0x000e220000000800 */
[----:B------:R-:W-:-:S05]  /*02e0*/  IMAD.MOV.U32 R18, RZ, RZ, -0x1 ;  /* 0xffffffffff127424 */ /* 0x000fca00078e00ff */
[----:B0-----:R-:W2:Y:S02]  /*02f0*/  ATOMG.E.CAS.STRONG.GPU PT, R14, [R10+-0x8], R18, R19 ;  /* 0xfffff8120a0e73a9 */ /* 0x001ea400001ee113 */
[----:B--2---:R-:W-:Y:S01]  /*0300*/  ISETP.NE.AND P0, PT, R14, -0x1, PT ;  /* 0xffffffff0e00780c */ /* 0x004fe20003f05270 */
[----:B------:R-:W-:-:S12]  /*0310*/  IMAD.MOV.U32 R14, RZ, RZ, 0x1 ;  /* 0x00000001ff0e7424 */ /* 0x000fd800078e00ff */
[----:B------:R-:W0:Y:S01]  /*0320*/  @!P0 LDC.64 R16, c[0x0][0x3a8] ;  /* 0x0000ea00ff108b82 */ /* 0x000e220000000a00 */
[----:B------:R1:W-:Y:S04]  /*0330*/  @!P0 STG.E.U8 desc[UR6][R8.64+-0x1], R14 ;  /* 0xffffff0e08008986 */ /* 0x0003e8000c101106 */
[----:B0-----:R1:W-:Y:S02]  /*0340*/  @!P0 STG.E.U8 desc[UR6][R16.64], RZ ;  /* 0x000000ff10008986 */ /* 0x0013e4000c101106 */
.L_x_5:
[----:B------:R-:W-:Y:S05]  /*0350*/  BSYNC.RECONVERGENT B2 ;  /* 0x0000000000027941 */ /* 0x000fea0003800200 */
.L_x_4:
[----:B-1----:R-:W2:Y:S01]  /*0360*/  LDG.E R14, desc[UR6][R12.64+-0x4] ;  /* 0xfffffc060c0e7981 */ /* 0x002ea2000c1e1900 */
[----:B------:R-:W-:Y:S01]  /*0370*/  BSSY.RECONVERGENT B2, `(.L_x_6) ;  /* 0x000000b000027945 */ /* 0x000fe20003800200 */
[----:B--2---:R-:W-:-:S13]  /*0380*/  ISETP.GE.AND P0, PT, R14, 0x1, PT ;  /* 0x000000010e00780c */ /* 0x004fda0003f06270 */
[----:B------:R-:W-:Y:S05]  /*0390*/  @!P0 BRA `(.L_x_7) ;  /* 0x0000000000208947 */ /* 0x000fea0003800000 */
[----:B------:R-:W0:Y:S01]  /*03a0*/  LDC R19, c[0x0][0x3a0] ;  /* 0x0000e800ff137b82 */ /* 0x000e220000000800 */
[----:B------:R-:W-:-:S05]  /*03b0*/  IMAD.MOV.U32 R18, RZ, RZ, -0x1 ;  /* 0xffffffffff127424 */ /* 0x000fca00078e00ff */
[----:B0-----:R-:W2:Y:S02]  /*03c0*/  ATOMG.E.CAS.STRONG.GPU PT, R14, [R10+-0x4], R18, R19 ;  /* 0xfffffc120a0e73a9 */ /* 0x001ea400001ee113 */
[----:B--2---:R-:W-:Y:S01]  /*03d0*/  ISETP.NE.AND P0, PT, R14, -0x1, PT ;  /* 0xffffffff0e00780c */ /* 0x004fe20003f05270 */
[----:B------:R-:W-:-:S12]  /*03e0*/  HFMA2 R14, -RZ, RZ, 0, 5.9604644775390625e-08 ;  /* 0x00000001ff0e7431 */ /* 0x000fd800000001ff */
[----:B------:R-:W0:Y:S01]  /*03f0*/  @!P0 LDC.64 R16, c[0x0][0x3a8] ;  /* 0x0000ea00ff108b82 */ /* 0x000e220000000a00 */
[----:B------:R1:W-:Y:S04]  /*0400*/  @!P0 STG.E.U8 desc[UR6][R8.64], R14 ;  /* 0x0000000e08008986 */ /* 0x0003e8000c101106 */
[----:B0-----:R1:W-:Y:S02]  /*0410*/  @!P0 STG.E.U8 desc[UR6][R16.64], RZ ;  /* 0x000000ff10008986 */ /* 0x0013e4000c101106 */
.L_x_7:
[----:B------:R-:W-:Y:S05]  /*0420*/  BSYNC.RECONVERGENT B2 ;  /* 0x0000000000027941 */ /* 0x000fea0003800200 */
.L_x_6:
[----:B-1----:R-:W2:Y:S01]  /*0430*/  LDG.E R14, desc[UR6][R12.64] ;  /* 0x000000060c0e7981 */ /* 0x002ea2000c1e1900 */
[----:B------:R-:W-:Y:S01]  /*0440*/  BSSY.RECONVERGENT B2, `(.L_x_8) ;  /* 0x000000b000027945 */ /* 0x000fe20003800200 */
[----:B--2---:R-:W-:-:S13]  /*0450*/  ISETP.GE.AND P0, PT, R14, 0x1, PT ;  /* 0x000000010e00780c */ /* 0x004fda0003f06270 */
[----:B------:R-:W-:Y:S05]  /*0460*/  @!P0 BRA `(.L_x_9) ;  /* 0x0000000000208947 */ /* 0x000fea0003800000 */
[----:B------:R-:W0:Y:S01]  /*0470*/  LDC R19, c[0x0][0x3a0] ;  /* 0x0000e800ff137b82 */ /* 0x000e220000000800 */
[----:B------:R-:W-:-:S05]  /*0480*/  IMAD.MOV.U32 R18, RZ, RZ, -0x1 ;  /* 0xffffffffff127424 */ /* 0x000fca00078e00ff */
[----:B0-----:R-:W2:Y:S02]  /*0490*/  ATOMG.E.CAS.STRONG.GPU PT, R14, [R10], R18, R19 ;  /* 0x000000120a0e73a9 */ /* 0x001ea400001ee113 */
[----:B--2---:R-:W-:Y:S01]  /*04a0*/  ISETP.NE.AND P0, PT, R14, -0x1, PT ;  /* 0xffffffff0e00780c */ /* 0x004fe20003f05270 */
[----:B------:R-:W-:-:S12]  /*04b0*/  IMAD.MOV.U32 R14, RZ, RZ, 0x1 ;  /* 0x00000001ff0e7424 */ /* 0x000fd800078e00ff */
[----:B------:R-:W0:Y:S01]  /*04c0*/  @!P0 LDC.64 R16, c[0x0][0x3a8] ;  /* 0x0000ea00ff108b82 */ /* 0x000e220000000a00 */
[----:B------:R1:W-:Y:S04]  /*04d0*/  @!P0 STG.E.U8 desc[UR6][R8.64+0x1], R14 ;  /* 0x0000010e08008986 */ /* 0x0003e8000c101106 */
[----:B0-----:R1:W-:Y:S02]  /*04e0*/  @!P0 STG.E.U8 desc[UR6][R16.64], RZ ;  /* 0x000000ff10008986 */ /* 0x0013e4000c101106 */
.L_x_9:
[----:B------:R-:W-:Y:S05]  /*04f0*/  BSYNC.RECONVERGENT B2 ;  /* 0x0000000000027941 */ /* 0x000fea0003800200 */
.L_x_8:
[----:B------:R-:W2:Y:S01]  /*0500*/  LDG.E R12, desc[UR6][R12.64+0x4] ;  /* 0x000004060c0c7981 */ /* 0x000ea2000c1e1900 */
[----:B------:R-:W-:Y:S01]  /*0510*/  VIADD R7, R7, 0x4 ;  /* 0x0000000407077836 */ /* 0x000fe20000000000 */
[----:B------:R-:W-:Y:S04]  /*0520*/  BSSY.RECONVERGENT B2, `(.L_x_10) ;  /* 0x000000c000027945 */ /* 0x000fe80003800200 */
[----:B------:R-:W-:Y:S02]  /*0530*/  ISETP.NE.AND P0, PT, R7, RZ, PT ;  /* 0x000000ff0700720c */ /* 0x000fe40003f05270 */
[----:B--2---:R-:W-:-:S13]  /*0540*/  ISETP.GE.AND P1, PT, R12, 0x1, PT ;  /* 0x000000010c00780c */ /* 0x004fda0003f26270 */
[----:B------:R-:W-:Y:S05]  /*0550*/  @!P1 BRA `(.L_x_11) ;  /* 0x0000000000209947 */ /* 0x000fea0003800000 */
[----:B-1----:R-:W0:Y:S01]  /*0560*/  LDC R17, c[0x0][0x3a0] ;  /* 0x0000e800ff117b82 */ /* 0x002e220000000800 */
[----:B------:R-:W-:-:S05]  /*0570*/  MOV R16, 0xffffffff ;  /* 0xffffffff00107802 */ /* 0x000fca0000000f00 */
[----:B0-----:R-:W2:Y:S01]  /*0580*/  ATOMG.E.CAS.STRONG.GPU PT, R12, [R10+0x4], R16, R17 ;  /* 0x000004100a0c73a9 */ /* 0x001ea200001ee111 */
[----:B------:R-:W-:Y:S01]  /*0590*/  IMAD.MOV.U32 R14, RZ, RZ, 0x1 ;  /* 0x00000001ff0e7424 */ /* 0x000fe200078e00ff */
[----:B--2---:R-:W-:-:S13]  /*05a0*/  ISETP.NE.AND P1, PT, R12, -0x1, PT ;  /* 0xffffffff0c00780c */ /* 0x004fda0003f25270 */
[----:B------:R-:W0:Y:S01]  /*05b0*/  @!P1 LDC.64 R12, c[0x0][0x3a8] ;  /* 0x0000ea00ff0c9b82 */ /* 0x000e220000000a00 */
[----:B------:R2:W-:Y:S04]  /*05c0*/  @!P1 STG.E.U8 desc[UR6][R8.64+0x2], R14 ;  /* 0x0000020e08009986 */ /* 0x0005e8000c101106 */
[----:B0-----:R2:W-:Y:S02]  /*05d0*/  @!P1 STG.E.U8 desc[UR6][R12.64], RZ ;  /* 0x000000ff0c009986 */ /* 0x0015e4000c101106 */
.L_x_11:
[----:B------:R-:W-:Y:S05]  /*05e0*/  BSYNC.RECONVERGENT B2 ;  /* 0x0000000000027941 */ /* 0x000fea0003800200 */
.L_x_10:
[----:B-12---:R-:W-:Y:S01]  /*05f0*/  IADD3 R8, P1, PT, R8, 0x4, RZ ;  /* 0x0000000408087810 */ /* 0x006fe20007f3e0ff */
[----:B------:R-:W-:Y:S01]  /*0600*/  VIADD R15, R15, 0x4 ;  /* 0x000000040f0f7836 */ /* 0x000fe20000000000 */
[----:B------:R-:W-:-:S03]  /*0610*/  IADD3 R10, P2, PT, R10, 0x10, RZ ;  /* 0x000000100a0a7810 */ /* 0x000fc60007f5e0ff */
[----:B------:R-:W-:Y:S01]  /*0620*/  IMAD.X R9, RZ, RZ, R9, P1 ;  /* 0x000000ffff097224 */ /* 0x000fe200008e0609 */
[----:B------:R-:W-:Y:S01]  /*0630*/  IADD3.X R11, PT, PT, RZ, R11, RZ, P2, !PT ;  /* 0x0000000bff0b7210 */ /* 0x000fe200017fe4ff */
[----:B------:R-:W-:Y:S08]  /*0640*/  @P0 BRA `(.L_x_12) ;  /* 0xfffffffc000c0947 */ /* 0x000ff0000383ffff */
.L_x_3:
[----:B------:R-:W-:Y:S05]  /*0650*/  BSYNC.RECONVERGENT B0 ;  /* 0x0000000000007941 */ /* 0x000fea0003800200 */
.L_x_2:
[----:B------:R-:W-:-:S13]  /*0660*/  ISETP.NE.AND P0, PT, R6, RZ, PT ;  /* 0x000000ff0600720c */ /* 0x000fda0003f05270 */
[----:B------:R-:W-:Y:S05]  /*0670*/  @!P0 BRA `(.L_x_1) ;  /* 0x0000000000948947 */ /* 0x000fea0003800000 */
[----:B------:R-:W0:Y:S01]  /*0680*/  LDC.64 R8, c[0x0][0x398] ;  /* 0x0000e600ff087b82 */ /* 0x000e220000000a00 */
[----:B------:R-:W1:Y:S01]  /*0690*/  LDCU.64 UR4, c[0x0][0x390] ;  /* 0x00007200ff0477ac */ /* 0x000e620008000a00 */
[----:B------:R-:W-:Y:S01]  /*06a0*/  IADD3 R11, PT, PT, R3, R2, RZ ;  /* 0x00000002030b7210 */ /* 0x000fe20007ffe0ff */
[----:B------:R-:W-:-:S05]  /*06b0*/  IMAD.MOV R2, RZ, RZ, -R6 ;  /* 0x000000ffff027224 */ /* 0x000fca00078e0a06 */
[----:B------:R-:W2:Y:S01]  /*06c0*/  LDC.64 R4, c[0x0][0x388] ;  /* 0x0000e200ff047b82 */ /* 0x000ea20000000a00 */
[C---:B-1----:R-:W-:Y:S01]  /*06d0*/  IADD3 R10, P0, PT, R3.reuse, UR4, RZ ;  /* 0x00000004030a7c10 */ /* 0x042fe2000ff1e0ff */
[----:B0-----:R-:W-:-:S04]  /*06e0*/  IMAD.WIDE.U32 R8, R3, 0x4, R8 ;  /* 0x0000000403087825 */ /* 0x001fc800078e0008 */
[----:B------:R-:W-:Y:S02]  /*06f0*/  IMAD.MOV.U32 R12, RZ, RZ, R8 ;  /* 0x000000ffff0c7224 */ /* 0x000fe400078e0008 */
[----:B------:R-:W-:Y:S02]  /*0700*/  IMAD.MOV.U32 R15, RZ, RZ, R9 ;  /* 0x000000ffff0f7224 */ /* 0x000fe400078e0009 */
[----:B------:R-:W-:Y:S02]  /*0710*/  IMAD.X R13, RZ, RZ, UR5, P0 ;  /* 0x00000005ff0d7e24 */ /* 0x000fe400080e06ff */
[----:B--2---:R-:W-:-:S07]  /*0720*/  IMAD.IADD R3, R3, 0x1, R6 ;  /* 0x0000000103037824 */ /* 0x004fce00078e0206 */
.L_x_15:
[----:B-1----:R-:W-:-:S06]  /*0730*/  IMAD.WIDE R6, R11, 0x4, R4 ;  /* 0x000000040b067825 */ /* 0x002fcc00078e0204 */
[----:B------:R-:W2:Y:S01]  /*0740*/  LDG.E R6, desc[UR6][R6.64] ;  /* 0x0000000606067981 */ /* 0x000ea2000c1e1900 */
[----:B------:R-:W-:Y:S01]  /*0750*/  VIADD R2, R2, 0x1 ;  /* 0x0000000102027836 */ /* 0x000fe20000000000 */
[----:B------:R-:W-:Y:S04]  /*0760*/  BSSY.RECONVERGENT B0, `(.L_x_13) ;  /* 0x0000010000007945 */ /* 0x000fe80003800200 */
[----:B------:R-:W-:Y:S02]  /*0770*/  ISETP.NE.AND P0, PT, R2, RZ, PT ;  /* 0x000000ff0200720c */ /* 0x000fe40003f05270 */
[----:B--2---:R-:W-:-:S13]  /*0780*/  ISETP.GE.AND P1, PT, R6, 0x1, PT ;  /* 0x000000010600780c */ /* 0x004fda0003f26270 */
[----:B------:R-:W-:Y:S05]  /*0790*/  @!P1 BRA `(.L_x_14) ;  /* 0x0000000000309947 */ /* 0x000fea0003800000 */
[----:B------:R-:W0:Y:S01]  /*07a0*/  LDC R17, c[0x0][0x3a0] ;  /* 0x0000e800ff117b82 */ /* 0x000e220000000800 */
[----:B------:R-:W-:Y:S01]  /*07b0*/  IMAD.MOV.U32 R6, RZ, RZ, R12 ;  /* 0x000000ffff067224 */ /* 0x000fe200078e000c */
[----:B------:R-:W-:Y:S01]  /*07c0*/  MOV R16, 0xffffffff ;  /* 0xffffffff00107802 */ /* 0x000fe20000000f00 */
[----:B------:R-:W-:-:S05]  /*07d0*/  IMAD.MOV.U32 R7, RZ, RZ, R15 ;  /* 0x000000ffff077224 */ /* 0x000fca00078e000f */
[----:B0-----:R-:W2:Y:S01]  /*07e0*/  ATOMG.E.CAS.STRONG.GPU PT, R6, [R6], R16, R17 ;  /* 0x00000010060673a9 */ /* 0x001ea200001ee111 */
[----:B------:R-:W-:Y:S01]  /*07f0*/  IMAD.MOV.U32 R14, RZ, RZ, 0x1 ;  /* 0x00000001ff0e7424 */ /* 0x000fe200078e00ff */
[----:B--2---:R-:W-:-:S13]  /*0800*/  ISETP.NE.AND P1, PT, R6, -0x1, PT ;  /* 0xffffffff0600780c */ /* 0x004fda0003f25270 */
[----:B------:R-:W0:Y:S01]  /*0810*/  @!P1 LDC.64 R8, c[0x0][0x3a8] ;  /* 0x0000ea00ff089b82 */ /* 0x000e220000000a00 */
[----:B------:R-:W-:Y:S01]  /*0820*/  @!P1 MOV R6, R10 ;  /* 0x0000000a00069202 */ /* 0x000fe20000000f00 */
[----:B------:R-:W-:-:S05]  /*0830*/  @!P1 IMAD.MOV.U32 R7, RZ, RZ, R13 ;  /* 0x000000ffff079224 */ /* 0x000fca00078e000d */
[----:B------:R1:W-:Y:S04]  /*0840*/  @!P1 STG.E.U8 desc[UR6][R6.64], R14 ;  /* 0x0000000e06009986 */ /* 0x0003e8000c101106 */
[----:B0-----:R1:W-:Y:S02]  /*0850*/  @!P1 STG.E.U8 desc[UR6][R8.64], RZ ;  /* 0x000000ff08009986 */ /* 0x0013e4000c101106 */
.L_x_14:
[----:B------:R-:W-:Y:S05]  /*0860*/  BSYNC.RECONVERGENT B0 ;  /* 0x0000000000007941 */ /* 0x000fea0003800200 */
.L_x_13:
[----:B------:R-:W-:Y:S01]  /*0870*/  IADD3 R12, P1, PT, R12, 0x4, RZ ;  /* 0x000000040c0c7810 */ /* 0x000fe20007f3e0ff */
[----:B------:R-:W-:Y:S01]  /*0880*/  VIADD R11, R11, 0x1 ;  /* 0x000000010b0b7836 */ /* 0x000fe20000000000 */
[----:B------:R-:W-:-:S03]  /*0890*/  IADD3 R10, P2, PT, R10, 0x1, RZ ;  /* 0x000000010a0a7810 */ /* 0x000fc60007f5e0ff */
[----:B------:R-:W-:Y:S01]  /*08a0*/  IMAD.X R15, RZ, RZ, R15, P1 ;  /* 0x000000ffff0f7224 */ /* 0x000fe200008e060f */
[----:B------:R-:W-:Y:S01]  /*08b0*/  IADD3.X R13, PT, PT, RZ, R13, RZ, P2, !PT ;  /* 0x0000000dff0d7210 */ /* 0x000fe200017fe4ff */
[----:B------:R-:W-:Y:S08]  /*08c0*/  @P0 BRA `(.L_x_15) ;  /* 0xfffffffc00980947 */ /* 0x000ff0000383ffff */
.L_x_1:
[----:B------:R-:W-:Y:S05]  /*08d0*/  BSYNC.RECONVERGENT B1 ;  /* 0x0000000000017941 */ /* 0x000fea0003800200 */
.L_x_0:
[----:B------:R-:W0:Y:S01]  /*08e0*/  LDCU UR4, c[0x0][0x380] ;  /* 0x00007000ff0477ac */ /* 0x000e220008000800 */
[----:B------:R-:W-:Y:S01]  /*08f0*/  BSSY.RECONVERGENT B0, `(.L_x_16) ;  /* 0x000001b000007945 */ /* 0x000fe20003800200 */
[----:B0-----:R-:W-:-:S13]  /*0900*/  ISETP.GE.AND P0, PT, R3, UR4, PT ;  /* 0x0000000403007c0c */ /* 0x001fda000bf06270 */
[----:B------:R-:W-:Y:S05]  /*0910*/  @P0 BRA `(.L_x_17) ;  /* 0x0000000000600947 */ /* 0x000fea0003800000 */
[----:B------:R-:W-:Y:S01]  /*0920*/  ISETP.NE.AND P0, PT, R3, R0, PT ;  /* 0x000000000300720c */ /* 0x000fe20003f05270 */
[----:B------:R-:W-:-:S12]  /*0930*/  BSSY.RECONVERGENT B1, `(.L_x_18) ;  /* 0x0000015000017945 */ /* 0x000fd80003800200 */
[----:B------:R-:W-:Y:S05]  /*0940*/  @!P0 BRA `(.L_x_19) ;  /* 0x00000000004c8947 */ /* 0x000fea0003800000 */
[----:B------:R-:W0:Y:S01]  /*0950*/  LDC.64 R4, c[0x0][0x388] ;  /* 0x0000e200ff047b82 */ /* 0x000e220000000a00 */
[----:B-1----:R-:W-:-:S04]  /*0960*/  IMAD R7, R0, UR4, R3 ;  /* 0x0000000400077c24 */ /* 0x002fc8000f8e0203 */
[----:B0-----:R-:W-:-:S06]  /*0970*/  IMAD.WIDE R4, R7, 0x4, R4 ;  /* 0x0000000407047825 */ /* 0x001fcc00078e0204 */
[----:B------:R-:W2:Y:S02]  /*0980*/  LDG.E R4, desc[UR6][R4.64] ;  /* 0x0000000604047981 */ /* 0x000ea4000c1e1900 */
[----:B--2---:R-:W-:-:S13]  /*0990*/  ISETP.GE.AND P0, PT, R4, 0x1, PT ;  /* 0x000000010400780c */ /* 0x004fda0003f06270 */
[----:B------:R-:W-:Y:S05]  /*09a0*/  @!P0 BRA `(.L_x_19) ;  /* 0x0000000000348947 */ /* 0x000fea0003800000 */
[----:B------:R-:W0:Y:S01]  /*09b0*/  LDC.64 R4, c[0x0][0x398] ;  /* 0x0000e600ff047b82 */ /* 0x000e220000000a00 */
[----:B------:R-:W-:-:S07]  /*09c0*/  IMAD.MOV.U32 R10, RZ, RZ, -0x1 ;  /* 0xffffffffff0a7424 */ /* 0x000fce00078e00ff */
[----:B------:R-:W1:Y:S01]  /*09d0*/  LDC R11, c[0x0][0x3a0] ;  /* 0x0000e800ff0b7b82 */ /* 0x000e620000000800 */
[----:B0-----:R-:W-:-:S06]  /*09e0*/  IMAD.WIDE.U32 R6, R3, 0x4, R4 ;  /* 0x0000000403067825 */ /* 0x001fcc00078e0004 */
[----:B-1----:R-:W2:Y:S01]  /*09f0*/  ATOMG.E.CAS.STRONG.GPU PT, R6, [R6], R10, R11 ;  /* 0x0000000a060673a9 */ /* 0x002ea200001ee10b */
[----:B------:R-:W-:Y:S01]  /*0a00*/  IMAD.MOV.U32 R2, RZ, RZ, 0x1 ;  /* 0x00000001ff027424 */ /* 0x000fe200078e00ff */
[----:B--2---:R-:W-:-:S13]  /*0a10*/  ISETP.NE.AND P0, PT, R6, -0x1, PT ;  /* 0xffffffff0600780c */ /* 0x004fda0003f05270 */
[----:B------:R-:W0:Y:S08]  /*0a20*/  @!P0 LDC.64 R4, c[0x0][0x390] ;  /* 0x0000e400ff048b82 */ /* 0x000e300000000a00 */
[----:B------:R-:W1:Y:S01]  /*0a30*/  @!P0 LDC.64 R8, c[0x0][0x3a8] ;  /* 0x0000ea00ff088b82 */ /* 0x000e620000000a00 */
[----:B0-----:R-:W-:-:S05]  /*0a40*/  @!P0 IADD3 R4, P1, PT, R3, R4, RZ ;  /* 0x0000000403048210 */ /* 0x001fca0007f3e0ff */
[----:B------:R-:W-:-:S05]  /*0a50*/  @!P0 IMAD.X R5, RZ, RZ, R5, P1 ;  /* 0x000000ffff058224 */ /* 0x000fca00008e0605 */
[----:B------:R0:W-:Y:S04]  /*0a60*/  @!P0 STG.E.U8 desc[UR6][R4.64], R2 ;  /* 0x0000000204008986 */ /* 0x0001e8000c101106 */
[----:B-1----:R0:W-:Y:S02]  /*0a70*/  @!P0 STG.E.U8 desc[UR6][R8.64], RZ ;  /* 0x000000ff08008986 */ /* 0x0021e4000c101106 */
.L_x_19:
[----:B------:R-:W-:Y:S05]  /*0a80*/  BSYNC.RECONVERGENT B1 ;  /* 0x0000000000017941 */ /* 0x000fea0003800200 */
.L_x_18:
[----:B------:R-:W-:-:S07]  /*0a90*/  IADD3 R3, PT, PT, R3, 0x1, RZ ;  /* 0x0000000103037810 */ /* 0x000fce0007ffe0ff */
.L_x_17:
[----:B------:R-:W-:Y:S05]  /*0aa0*/  BSYNC.RECONVERGENT B0 ;  /* 0x0000000000007941 */ /* 0x000fea0003800200 */
.L_x_16:
[----:B------:R-:W-:-:S13]  /*0ab0*/  ISETP.GE.AND P0, PT, R3, UR4, PT ;  /* 0x0000000403007c0c */ /* 0x000fda000bf06270 */
[----:B------:R-:W-:Y:S05]  /*0ac0*/  @P0 EXIT ;  /* 0x000000000000094d */ /* 0x000fea0003800000 */
[----:B0-----:R-:W-:Y:S01]  /*0ad0*/  IADD3 R2, PT, PT, -R3, UR4, RZ ;  /* 0x0000000403027c10 */ /* 0x001fe2000fffe1ff */
[----:B------:R-:W-:Y:S01]  /*0ae0*/  BSSY.RECONVERGENT B0, `(.L_x_20) ;  /* 0x0000029000007945 */ /* 0x000fe20003800200 */
[----:B-1----:R-:W-:Y:S02]  /*0af0*/  IMAD.MOV.U32 R7, RZ, RZ, R3 ;  /* 0x000000ffff077224 */ /* 0x002fe400078e0003 */
[----:B------:R-:W-:-:S13]  /*0b00*/  LOP3.LUT P0, R2, R2, 0x3, RZ, 0xc0, !PT ;  /* 0x0000000302027812 */ /* 0x000fda000780c0ff */
[----:B------:R-:W-:Y:S05]  /*0b10*/  @!P0 BRA `(.L_x_21) ;  /* 0x0000000000948947 */ /* 0x000fea0003800000 */
[----:B------:R-:W0:Y:S01]  /*0b20*/  LDC.64 R6, c[0x0][0x398] ;  /* 0x0000e600ff067b82 */ /* 0x000e220000000a00 */
[----:B------:R-:W1:Y:S01]  /*0b30*/  LDCU.64 UR8, c[0x0][0x390] ;  /* 0x00007200ff0877ac */ /* 0x000e620008000a00 */
[----:B------:R-:W-:-:S06]  /*0b40*/  IMAD R13, R0, UR4, R3 ;  /* 0x00000004000d7c24 */ /* 0x000fcc000f8e0203 */
[----:B------:R-:W2:Y:S01]  /*0b50*/  LDC.64 R4, c[0x0][0x388] ;  /* 0x0000e200ff047b82 */ /* 0x000ea20000000a00 */
[----:B-1----:R-:W-:-:S04]  /*0b60*/  IADD3 R12, P0, PT, R3, UR8, RZ ;  /* 0x00000008030c7c10 */ /* 0x002fc8000ff1e0ff */
[----:B------:R-:W-:Y:S01]  /*0b70*/  IADD3.X R15, PT, PT, RZ, UR9, RZ, P0, !PT ;  /* 0x00000009ff0f7c10 */ /* 0x000fe200087fe4ff */
[----:B0-----:R-:W-:-:S04]  /*0b80*/  IMAD.WIDE.U32 R6, R3, 0x4, R6 ;  /* 0x0000000403067825 */ /* 0x001fc800078e0006 */
[----:B------:R-:W-:Y:S02]  /*0b90*/  IMAD.MOV.U32 R17, RZ, RZ, R7 ;  /* 0x000000ffff117224 */ /* 0x000fe400078e0007 */
[----:B------:R-:W-:Y:S02]  /*0ba0*/  IMAD.IADD R7, R2, 0x1, R3 ;  /* 0x0000000102077824 */ /* 0x000fe400078e0203 */
[----:B------:R-:W-:Y:S02]  /*0bb0*/  IMAD.MOV.U32 R14, RZ, RZ, R6 ;  /* 0x000000ffff0e7224 */ /* 0x000fe400078e0006 */
[----:B--2---:R-:W-:-:S07]  /*0bc0*/  IMAD.MOV R2, RZ, RZ, -R2 ;  /* 0x000000ffff027224 */ /* 0x004fce00078e0a02 */
.L_x_24:
        /* <DEDUP_REMOVED lines=8> */
[----:B------:R-:W-:Y:S01]  /*0c50*/  MOV R18, 0xffffffff ;  /* 0xffffffff00127802 */ /* 0x000fe20000000f00 */
[----:B------:R-:W-:Y:S02]  /*0c60*/  IMAD.MOV.U32 R8, RZ, RZ, R14 ;  /* 0x000000ffff087224 */ /* 0x000fe400078e000e */
[----:B------:R-:W-:-:S05]  /*0c70*/  IMAD.MOV.U32 R9, RZ, RZ, R17 ;  /* 0x000000ffff097224 */ /* 0x000fca00078e0011 */
[----:B0-----:R-:W2:Y:S02]  /*0c80*/  ATOMG.E.CAS.STRONG.GPU PT, R6, [R8], R18, R19 ;  /* 0x00000012080673a9 */ /* 0x001ea400001ee113 */
[----:B--2---:R-:W-:Y:S01]  /*0c90*/  ISETP.NE.AND P1, PT, R6, -0x1, PT ;  /* 0xffffffff0600780c */ /* 0x004fe20003f25270 */
[----:B------:R-:W-:-:S12]  /*0ca0*/  IMAD.MOV.U32 R6, RZ, RZ, 0x1 ;  /* 0x00000001ff067424 */ /* 0x000fd800078e00ff */
[----:B------:R-:W0:Y:S01]  /*0cb0*/  @!P1 LDC.64 R10, c[0x0][0x3a8] ;  /* 0x0000ea00ff0a9b82 */ /* 0x000e220000000a00 */
[----:B------:R-:W-:Y:S01]  /*0cc0*/  @!P1 MOV R8, R12 ;  /* 0x0000000c00089202 */ /* 0x000fe20000000f00 */
[----:B------:R-:W-:-:S05]  /*0cd0*/  @!P1 IMAD.MOV.U32 R9, RZ, RZ, R15 ;  /* 0x000000ffff099224 */ /* 0x000fca00078e000f */
[----:B------:R1:W-:Y:S04]  /*0ce0*/  @!P1 STG.E.U8 desc[UR6][R8.64], R6 ;  /* 0x0000000608009986 */ /* 0x0003e8000c101106 */
[----:B0-----:R1:W-:Y:S02]  /*0cf0*/  @!P1 STG.E.U8 desc[UR6][R10.64], RZ ;  /* 0x000000ff0a009986 */ /* 0x0013e4000c101106 */
.L_x_23:
[----:B------:R-:W-:Y:S05]  /*0d00*/  BSYNC.RECONVERGENT B1 ;  /* 0x0000000000017941 */ /* 0x000fea0003800200 */
.L_x_22:
[----:B------:R-:W-:Y:S01]  /*0d10*/  IADD3 R14, P1, PT, R14, 0x4, RZ ;  /* 0x000000040e0e7810 */ /* 0x000fe20007f3e0ff */
[----:B------:R-:W-:Y:S01]  /*0d20*/  VIADD R13, R13, 0x1 ;  /* 0x000000010d0d7836 */ /* 0x000fe20000000000 */
[----:B------:R-:W-:-:S03]  /*0d30*/  IADD3 R12, P2, PT, R12, 0x1, RZ ;  /* 0x000000010c0c7810 */ /* 0x000fc60007f5e0ff */
[----:B------:R-:W-:Y:S01]  /*0d40*/  IMAD.X R17, RZ, RZ, R17, P1 ;  /* 0x000000ffff117224 */ /* 0x000fe200008e0611 */
[----:B------:R-:W-:Y:S01]  /*0d50*/  IADD3.X R15, PT, PT, RZ, R15, RZ, P2, !PT ;  /* 0x0000000fff0f7210 */ /* 0x000fe200017fe4ff */
[----:B------:R-:W-:Y:S08]  /*0d60*/  @P0 BRA `(.L_x_24) ;  /* 0xfffffffc00980947 */ /* 0x000ff0000383ffff */
.L_x_21:
[----:B------:R-:W-:Y:S05]  /*0d70*/  BSYNC.RECONVERGENT B0 ;  /* 0x0000000000007941 */ /* 0x000fea0003800200 */
.L_x_20:
[----:B------:R-:W0:Y:S02]  /*0d80*/  LDCU UR8, c[0x0][0x380] ;  /* 0x00007000ff0877ac */ /* 0x000e240008000800 */
[----:B0-----:R-:W-:-:S05]  /*0d90*/  VIADD R2, R3, -UR8 ;  /* 0x8000000803027c36 */ /* 0x001fca0008000000 */
[----:B------:R-:W-:-:S13]  /*0da0*/  ISETP.GT.U32.AND P0, PT, R2, -0x4, PT ;  /* 0xfffffffc0200780c */ /* 0x000fda0003f04070 */
[----:B------:R-:W-:Y:S05]  /*0db0*/  @P0 EXIT ;  /* 0x000000000000094d */ /* 0x000fea0003800000 */
[----:B------:R-:W0:Y:S01]  /*0dc0*/  LDC.64 R2, c[0x0][0x398] ;  /* 0x0000e600ff027b82 */ /* 0x000e220000000a00 */
[----:B------:R-:W2:Y:S01]  /*0dd0*/  LDCU.64 UR10, c[0x0][0x390] ;  /* 0x00007200ff0a77ac */ /* 0x000ea20008000a00 */
[----:B------:R-:W-:Y:S01]  /*0de0*/  IMAD R0, R0, UR8, R7 ;  /* 0x0000000800007c24 */ /* 0x000fe2000f8e0207 */
[C---:B-1----:R-:W-:Y:S01]  /*0df0*/  IADD3 R8, PT, PT, R7.reuse, -UR8, RZ ;  /* 0x8000000807087c10 */ /* 0x042fe2000fffe0ff */
[----:B------:R-:W1:Y:S01]  /*0e00*/  LDCU.64 UR4, c[0x0][0x388] ;  /* 0x00007100ff0477ac */ /* 0x000e620008000a00 */
[C---:B--2---:R-:W-:Y:S01]  /*0e10*/  IADD3.X R9, P0, PT, R7.reuse, UR10, RZ, PT, !PT ;  /* 0x0000000a07097c10 */ /* 0x044fe2000bf1e4ff */
[----:B-1----:R-:W-:Y:S01]  /*0e20*/  UIADD3 UR4, UP0, UPT, UR4, 0x8, URZ ;  /* 0x0000000804047890 */ /* 0x002fe2000ff1e0ff */
[----:B0-----:R-:W-:-:S03]  /*0e30*/  IMAD.WIDE.U32 R2, R7, 0x4, R2 ;  /* 0x0000000407027825 */ /* 0x001fc600078e0002 */
[----:B------:R-:W-:Y:S01]  /*0e40*/  UIADD3.X UR5, UPT, UPT, URZ, UR5, URZ, UP0, !UPT ;  /* 0x00000005ff057290 */ /* 0x000fe200087fe4ff */
[----:B------:R-:W-:Y:S01]  /*0e50*/  IMAD.X R10, RZ, RZ, UR11, P0 ;  /* 0x0000000bff0a7e24 */ /* 0x000fe200080e06ff */
[----:B------:R-:W-:-:S05]  /*0e60*/  IADD3 R4, P1, PT, R2, 0x8, RZ ;  /* 0x0000000802047810 */ /* 0x000fca0007f3e0ff */
[----:B------:R-:W-:-:S08]  /*0e70*/  IMAD.X R5, RZ, RZ, R3, P1 ;  /* 0x000000ffff057224 */ /* 0x000fd000008e0603 */
.L_x_33:
[----:B------:R-:W-:Y:S02]  /*0e80*/  IMAD.U32 R6, RZ, RZ, UR4 ;  /* 0x00000004ff067e24 */ /* 0x000fe4000f8e00ff */
[----:B------:R-:W-:Y:S02]  /*0e90*/  IMAD.U32 R7, RZ, RZ, UR5 ;  /* 0x00000005ff077e24 */ /* 0x000fe4000f8e00ff */
[----:B------:R-:W-:-:S05]  /*0ea0*/  IMAD.WIDE R6, R0, 0x4, R6 ;  /* 0x0000000400067825 */ /* 0x000fca00078e0206 */
[----:B------:R-:W2:Y:S01]  /*0eb0*/  LDG.E R2, desc[UR6][R6.64+-0x8] ;  /* 0xfffff80606027981 */ /* 0x000ea2000c1e1900 */
[----:B------:R-:W-:Y:S01]  /*0ec0*/  BSSY.RECONVERGENT B0, `(.L_x_25) ;  /* 0x000000d000007945 */ /* 0x000fe20003800200 */
[----:B------:R-:W-:Y:S02]  /*0ed0*/  MOV R3, R10 ;  /* 0x0000000a00037202 */ /* 0x000fe40000000f00 */
[----:B--2---:R-:W-:Y:S01]  /*0ee0*/  ISETP.GE.AND P0, PT, R2, 0x1, PT ;  /* 0x000000010200780c */ /* 0x004fe20003f06270 */
[----:B------:R-:W-:-:S12]  /*0ef0*/  IMAD.MOV.U32 R2, RZ, RZ, R9 ;  /* 0x000000ffff027224 */ /* 0x000fd800078e0009 */
        /* <DEDUP_REMOVED lines=9> */
.L_x_26:
[----:B------:R-:W-:Y:S05]  /*0f90*/  BSYNC.RECONVERGENT B0 ;  /* 0x0000000000007941 */ /* 0x000fea0003800200 */
.L_x_25:
        /* <DEDUP_REMOVED lines=12> */
.L_x_28:
[----:B------:R-:W-:Y:S05]  /*1060*/  BSYNC.RECONVERGENT B0 ;  /* 0x0000000000007941 */ /* 0x000fea0003800200 */
.L_x_27:
        /* <DEDUP_REMOVED lines=12> */
.L_x_30:
[----:B------:R-:W-:Y:S05]  /*1130*/  BSYNC.RECONVERGENT B0 ;  /* 0x0000000000007941 */ /* 0x000fea0003800200 */
.L_x_29:
        /* <DEDUP_REMOVED lines=14> */
.L_x_32:
[----:B------:R-:W-:Y:S05]  /*1220*/  BSYNC.RECONVERGENT B0 ;  /* 0x0000000000007941 */ /* 0x000fea0003800200 */
.L_x_31:
[----:B------:R-:W-:Y:S01]  /*1230*/  IADD3 R4, P2, PT, R4, 0x10, RZ ;  /* 0x0000001004047810 */ /* 0x000fe20007f5e0ff */
[----:B------:R-:W-:Y:S01]  /*1240*/  VIADD R0, R0, 0x4 ;  /* 0x0000000400007836 */ /* 0x000fe20000000000 */
[----:B-12---:R-:W-:-:S03]  /*1250*/  IADD3 R9, P1, PT, R2, 0x4, RZ ;  /* 0x0000000402097810 */ /* 0x006fc60007f3e0ff */
[----:B------:R-:W-:Y:S01]  /*1260*/  IMAD.X R5, RZ, RZ, R5, P2 ;  /* 0x000000ffff057224 */ /* 0x000fe200010e0605 */
[----:B------:R-:W-:Y:S01]  /*1270*/  IADD3.X R10, PT, PT, RZ, R3, RZ, P1, !PT ;  /* 0x00000003ff0a7210 */ /* 0x000fe20000ffe4ff */
[----:B------:R-:W-:Y:S08]  /*1280*/  @P0 BRA `(.L_x_33) ;  /* 0xfffffff800fc0947 */ /* 0x000ff0000383ffff */
[----:B------:R-:W-:Y:S05]  /*1290*/  EXIT ;  /* 0x000000000000794d */ /* 0x000fea0003800000 */
.L_x_34:
[----:B------:R-:W-:-:S00]  /*12a0*/  BRA `(.L_x_34) ;  /* 0xfffffffc00fc7947 */ /* 0x000fc0000383ffff */
[----:B------:R-:W-:-:S00]  /*12b0*/  NOP ;  /* 0x0000000000007918 */ /* 0x000fc00000000000 */
        /* <DEDUP_REMOVED lines=12> */
.L_x_188:


//--------------------- .text._Z20kernel_find_max_flowiiPiS_S_ --------------------------
	.section	.text._Z20kernel_find_max_flowiiPiS_S_,"ax",@progbits
	.align	128
        .global         _Z20kernel_find_max_flowiiPiS_S_
        .type           _Z20kernel_find_max_flowiiPiS_S_,@function
        .size           _Z20kernel_find_max_flowiiPiS_S_,(.L_x_189 - _Z20kernel_find_max_flowiiPiS_S_)
        .other          _Z20kernel_find_max_flowiiPiS_S_,@"STO_CUDA_ENTRY STV_DEFAULT"
_Z20kernel_find_max_flowiiPiS_S_:
.text._Z20kernel_find_max_flowiiPiS_S_:
[----:B------:R-:W-:Y:S01]  /*0000*/  LDC R1, c[0x0][0x37c] ;  /* 0x0000df00ff017b82 */ /* 0x000fe20000000800 */
[----:B------:R-:W0:Y:S07]  /*0010*/  S2R R5, SR_TID.X ;  /* 0x0000000000057919 */ /* 0x000e2e0000002100 */
[----:B------:R-:W0:Y:S01]  /*0020*/  S2UR UR4, SR_CTAID.X ;  /* 0x00000000000479c3 */ /* 0x000e220000002500 */
[----:B------:R-:W1:Y:S07]  /*0030*/  LDCU.64 UR6, c[0x0][0x358] ;  /* 0x00006b00ff0677ac */ /* 0x000e6e0008000a00 */
[----:B------:R-:W0:Y:S08]  /*0040*/  LDC R0, c[0x0][0x360] ;  /* 0x0000d800ff007b82 */ /* 0x000e300000000800 */
[----:B------:R-:W2:Y:S08]  /*0050*/  LDC.64 R6, c[0x0][0x380] ;  /* 0x0000e000ff067b82 */ /* 0x000eb00000000a00 */
[----:B------:R-:W3:Y:S01]  /*0060*/  LDC.64 R2, c[0x0][0x388] ;  /* 0x0000e200ff027b82 */ /* 0x000ee20000000a00 */
[----:B0-----:R-:W-:-:S04]  /*0070*/  IMAD R0, R0, UR4, R5 ;  /* 0x0000000400007c24 */ /* 0x001fc8000f8e0205 */
[----:B--2---:R-:W-:-:S04]  /*0080*/  IMAD R5, R7, R6, R0 ;  /* 0x0000000607057224 */ /* 0x004fc800078e0200 */
[----:B---3--:R-:W-:-:S05]  /*0090*/  IMAD.WIDE R2, R5, 0x4, R2 ;  /* 0x0000000405027825 */ /* 0x008fca00078e0202 */
[----:B-1----:R-:W2:Y:S02]  /*00a0*/  LDG.E R0, desc[UR6][R2.64] ;  /* 0x0000000602007981 */ /* 0x002ea4000c1e1900 */
[----:B--2---:R-:W-:-:S13]  /*00b0*/  ISETP.GE.AND P0, PT, R0, 0x1, PT ;  /* 0x000000010000780c */ /* 0x004fda0003f06270 */
[----:B------:R-:W-:Y:S05]  /*00c0*/  @!P0 EXIT ;  /* 0x000000000000894d */ /* 0x000fea0003800000 */
[----:B------:R-:W0:Y:S02]  /*00d0*/  LDC.64 R2, c[0x0][0x390] ;  /* 0x0000e400ff027b82 */ /* 0x000e240000000a00 */
[----:B0-----:R-:W-:-:S06]  /*00e0*/  IMAD.WIDE R2, R5, 0x4, R2 ;  /* 0x0000000405027825 */ /* 0x001fcc00078e0202 */
[----:B------:R-:W2:Y:S01]  /*00f0*/  LDG.E R3, desc[UR6][R2.64] ;  /* 0x0000000602037981 */ /* 0x000ea2000c1e1900 */
[----:B------:R-:W0:Y:S01]  /*0100*/  LDC.64 R4, c[0x0][0x398] ;  /* 0x0000e600ff047b82 */ /* 0x000e220000000a00 */
[----:B------:R-:W-:Y:S01]  /*0110*/  VOTEU.ANY UR4, UPT, PT ;  /* 0x0000000000047886 */ /* 0x000fe200038e0100 */
[----:B------:R-:W1:Y:S01]  /*0120*/  S2R R6, SR_LANEID ;  /* 0x0000000000067919 */ /* 0x000e620000000000 */
[----:B------:R-:W-:-:S06]  /*0130*/  UFLO.U32 UR4, UR4 ;  /* 0x00000004000472bd */ /* 0x000fcc00080e0000 */
[----:B-1----:R-:W-:Y:S02]  /*0140*/  ISETP.EQ.U32.AND P0, PT, R6, UR4, PT ;  /* 0x0000000406007c0c */ /* 0x002fe4000bf02070 */
[----:B--2---:R-:W-:-:S04]  /*0150*/  IADD3 R0, PT, PT, R0, -R3, RZ ;  /* 0x8000000300007210 */ /* 0x004fc80007ffe0ff */
[----:B------:R-:W1:Y:S02]  /*0160*/  REDUX.SUM UR5, R0 ;  /* 0x00000000000573c4 */ /* 0x000e64000000c000 */
[----:B-1----:R-:W-:-:S05]  /*0170*/  MOV R7, UR5 ;  /* 0x0000000500077c02 */ /* 0x002fca0008000f00 */
[----:B0-----:R-:W-:Y:S01]  /*0180*/  @P0 REDG.E.ADD.STRONG.GPU desc[UR6][R4.64], R7 ;  /* 0x000000070400098e */ /* 0x001fe2000c12e106 */
[----:B------:R-:W-:Y:S05]  /*0190*/  EXIT ;  /* 0x000000000000794d */ /* 0x000fea0003800000 */
.L_x_35:
        /* <DEDUP_REMOVED lines=14> */
.L_x_189:


//--------------------- .text._Z28kernel_update_residual_graphiPiS_S_ --------------------------
	.section	.text._Z28kernel_update_residual_graphiPiS_S_,"ax",@progbits
	.align	128
        .global         _Z28kernel_update_residual_graphiPiS_S_
        .type           _Z28kernel_update_residual_graphiPiS_S_,@function
        .size           _Z28kernel_update_residual_graphiPiS_S_,(.L_x_190 - _Z28kernel_update_residual_graphiPiS_S_)
        .other          _Z28kernel_update_residual_graphiPiS_S_,@"STO_CUDA_ENTRY STV_DEFAULT"
_Z28kernel_update_residual_graphiPiS_S_:
.text._Z28kernel_update_residual_graphiPiS_S_:
[----:B------:R-:W-:Y:S01]  /*0000*/  LDC R1, c[0x0][0x37c] ;  /* 0x0000df00ff017b82 */ /* 0x000fe20000000800 */
[----:B------:R-:W0:Y:S07]  /*0010*/  S2R R0, SR_TID.X ;  /* 0x0000000000007919 */ /* 0x000e2e0000002100 */
[----:B------:R-:W0:Y:S01]  /*0020*/  S2UR UR6, SR_CTAID.X ;  /* 0x00000000000679c3 */ /* 0x000e220000002500 */
[----:B------:R-:W1:Y:S07]  /*0030*/  LDCU.64 UR4, c[0x0][0x358] ;  /* 0x00006b00ff0477ac */ /* 0x000e6e0008000a00 */
[----:B------:R-:W0:Y:S08]  /*0040*/  LDC R5, c[0x0][0x360] ;  /* 0x0000d800ff057b82 */ /* 0x000e300000000800 */
[----:B------:R-:W2:Y:S08]  /*0050*/  LDC.64 R2, c[0x0][0x390] ;  /* 0x0000e400ff027b82 */ /* 0x000eb00000000a00 */
[----:B------:R-:W3:Y:S01]  /*0060*/  LDC.64 R8, c[0x0][0x388] ;  /* 0x0000e200ff087b82 */ /* 0x000ee20000000a00 */
[----:B0-----:R-:W-:Y:S01]  /*0070*/  IMAD R5, R5, UR6, R0 ;  /* 0x0000000605057c24 */ /* 0x001fe2000f8e0200 */
[----:B------:R-:W0:Y:S03]  /*0080*/  LDCU UR6, c[0x0][0x380] ;  /* 0x00007000ff0677ac */ /* 0x000e260008000800 */
[----:B--2---:R-:W-:-:S05]  /*0090*/  IMAD.WIDE R2, R5, 0x4, R2 ;  /* 0x0000000405027825 */ /* 0x004fca00078e0202 */
[----:B-1----:R-:W0:Y:S04]  /*00a0*/  LDG.E R0, desc[UR4][R2.64] ;  /* 0x0000000402007981 */ /* 0x002e28000c1e1900 */
[----:B------:R-:W0:Y:S01]  /*00b0*/  LDG.E R11, desc[UR4][R2.64+0x4] ;  /* 0x00000404020b7981 */ /* 0x000e22000c1e1900 */
[----:B------:R-:W1:Y:S03]  /*00c0*/  LDC.64 R4, c[0x0][0x398] ;  /* 0x0000e600ff047b82 */ /* 0x000e660000000a00 */
[----:B-1----:R-:W2:Y:S01]  /*00d0*/  LDG.E R10, desc[UR4][R4.64] ;  /* 0x00000004040a7981 */ /* 0x002ea2000c1e1900 */
[----:B0-----:R-:W-:-:S04]  /*00e0*/  IMAD R7, R11, UR6, R0 ;  /* 0x000000060b077c24 */ /* 0x001fc8000f8e0200 */
[----:B---3--:R-:W-:-:S05]  /*00f0*/  IMAD.WIDE R6, R7, 0x4, R8 ;  /* 0x0000000407067825 */ /* 0x008fca00078e0208 */
[----:B------:R-:W2:Y:S01]  /*0100*/  LDG.E R13, desc[UR4][R6.64] ;  /* 0x00000004060d7981 */ /* 0x000ea2000c1e1900 */
[----:B------:R-:W-:-:S04]  /*0110*/  IMAD R11, R0, UR6, R11 ;  /* 0x00000006000b7c24 */ /* 0x000fc8000f8e020b */
[----:B------:R-:W-:Y:S01]  /*0120*/  IMAD.WIDE R8, R11, 0x4, R8 ;  /* 0x000000040b087825 */ /* 0x000fe200078e0208 */
[----:B--2---:R-:W-:-:S05]  /*0130*/  IADD3 R13, PT, PT, -R10, R13, RZ ;  /* 0x0000000d0a0d7210 */ /* 0x004fca0007ffe1ff */
[----:B------:R-:W-:Y:S04]  /*0140*/  STG.E desc[UR4][R6.64], R13 ;  /* 0x0000000d06007986 */ /* 0x000fe8000c101904 */
[----:B------:R-:W2:Y:S04]  /*0150*/  LDG.E R0, desc[UR4][R4.64] ;  /* 0x0000000404007981 */ /* 0x000ea8000c1e1900 */
[----:B------:R-:W2:Y:S02]  /*0160*/  LDG.E R3, desc[UR4][R8.64] ;  /* 0x0000000408037981 */ /* 0x000ea4000c1e1900 */
[----:B--2---:R-:W-:-:S05]  /*0170*/  IADD3 R3, PT, PT, R0, R3, RZ ;  /* 0x0000000300037210 */ /* 0x004fca0007ffe0ff */
[----:B------:R-:W-:Y:S01]  /*0180*/  STG.E desc[UR4][R8.64], R3 ;  /* 0x0000000308007986 */ /* 0x000fe2000c101904 */
[----:B------:R-:W-:Y:S05]  /*0190*/  EXIT ;  /* 0x000000000000794d */ /* 0x000fea0003800000 */
.L_x_36:
        /* <DEDUP_REMOVED lines=14> */
.L_x_190:


//--------------------- .text._Z27kernel_find_augmenting_pathiPiPbS_S_S0_ --------------------------
	.section	.text._Z27kernel_find_augmenting_pathiPiPbS_S_S0_,"ax",@progbits
	.align	128
        .global         _Z27kernel_find_augmenting_pathiPiPbS_S_S0_
        .type           _Z27kernel_find_augmenting_pathiPiPbS_S_S0_,@function
        .size           _Z27kernel_find_augmenting_pathiPiPbS_S_S0_,(.L_x_191 - _Z27kernel_find_augmenting_pathiPiPbS_S_S0_)
        .other          _Z27kernel_find_augmenting_pathiPiPbS_S_S0_,@"STO_CUDA_ENTRY STV_DEFAULT"
_Z27kernel_find_augmenting_pathiPiPbS_S_S0_:
.text._Z27kernel_find_augmenting_pathiPiPbS_S_S0_:
        /* <DEDUP_REMOVED lines=25> */
[----:B------:R-:W0:Y:S01]  /*0190*/  LDCU.64 UR6, c[0x0][0x3a0] ;  /* 0x00007400ff0677ac */ /* 0x000e220008000a00 */
[----:B------:R-:W1:Y:S01]  /*01a0*/  LDC.64 R4, c[0x0][0x388] ;  /* 0x0000e200ff047b82 */ /* 0x000e620000000a00 */
[----:B------:R-:W-:Y:S01]  /*01b0*/  LOP3.LUT R3, R7, 0x7ffffffc, RZ, 0xc0, !PT ;  /* 0x7ffffffc07037812 */ /* 0x000fe200078ec0ff */
[----:B------:R-:W-:Y:S01]  /*01c0*/  IMAD.MOV.U32 R17, RZ, RZ, R6 ;  /* 0x000000ffff117224 */ /* 0x000fe200078e0006 */
[----:B------:R-:W2:Y:S02]  /*01d0*/  LDCU.64 UR4, c[0x0][0x398] ;  /* 0x00007300ff0477ac */ /* 0x000ea40008000a00 */
[----:B------:R-:W-:Y:S01]  /*01e0*/  IADD3 R7, PT, PT, -R3, RZ, RZ ;  /* 0x000000ff03077210 */ /* 0x000fe20007ffe1ff */
[----:B0-----:R-:W-:-:S04]  /*01f0*/  UIADD3 UR6, UP0, UPT, UR6, 0x8, URZ ;  /* 0x0000000806067890 */ /* 0x001fc8000ff1e0ff */
[----:B------:R-:W-:Y:S02]  /*0200*/  UIADD3.X UR7, UPT, UPT, URZ, UR7, URZ, UP0, !UPT ;  /* 0x00000007ff077290 */ /* 0x000fe400087fe4ff */
[----:B------:R-:W-:Y:S01]  /*0210*/  UIADD3 UR10, UP0, UPT, UR12, 0x1, URZ ;  /* 0x000000010c0a7890 */ /* 0x000fe2000ff1e0ff */
[----:B-1----:R-:W-:Y:S01]  /*0220*/  IADD3 R4, P0, PT, R4, 0x8, RZ ;  /* 0x0000000804047810 */ /* 0x002fe20007f1e0ff */
[----:B--2---:R-:W-:Y:S01]  /*0230*/  UIADD3 UR4, UP1, UPT, UR4, 0x8, URZ ;  /* 0x0000000804047890 */ /* 0x004fe2000ff3e0ff */
[----:B------:R-:W-:Y:S01]  /*0240*/  IMAD.U32 R10, RZ, RZ, UR6 ;  /* 0x00000006ff0a7e24 */ /* 0x000fe2000f8e00ff */
[----:B------:R-:W-:Y:S01]  /*0250*/  UIADD3.X UR11, UPT, UPT, URZ, UR13, URZ, UP0, !UPT ;  /* 0x0000000dff0b7290 */ /* 0x000fe200087fe4ff */
[----:B------:R-:W-:Y:S01]  /*0260*/  IMAD.U32 R11, RZ, RZ, UR7 ;  /* 0x00000007ff0b7e24 */ /* 0x000fe2000f8e00ff */
[----:B------:R-:W-:Y:S01]  /*0270*/  UIADD3.X UR5, UPT, UPT, URZ, UR5, URZ, UP1, !UPT ;  /* 0x00000005ff057290 */ /* 0x000fe20008ffe4ff */
[----:B------:R-:W-:Y:S01]  /*0280*/  IMAD.X R5, RZ, RZ, R5, P0 ;  /* 0x000000ffff057224 */ /* 0x000fe200000e0605 */
[----:B------:R-:W-:Y:S01]  /*0290*/  MOV R12, UR4 ;  /* 0x00000004000c7c02 */ /* 0x000fe20008000f00 */
[----:B------:R-:W-:-:S02]  /*02a0*/  IMAD.U32 R8, RZ, RZ, UR10 ;  /* 0x0000000aff087e24 */ /* 0x000fc4000f8e00ff */
[----:B------:R-:W-:Y:S02]  /*02b0*/  IMAD.U32 R9, RZ, RZ, UR11 ;  /* 0x0000000bff097e24 */ /* 0x000fe4000f8e00ff */
[----:B------:R-:W-:-:S07]  /*02c0*/  IMAD.U32 R13, RZ, RZ, UR5 ;  /* 0x00000005ff0d7e24 */ /* 0x000fce000f8e00ff */
.L_x_49:
[----:B------:R-:W-:-:S05]  /*02d0*/  IMAD.WIDE R14, R17, 0x4, R4 ;  /* 0x00000004110e7825 */ /* 0x000fca00078e0204 */
[----:B------:R-:W2:Y:S01]  /*02e0*/  LDG.E R16, desc[UR8][R14.64+-0x8] ;  /* 0xfffff8080e107981 */ /* 0x000ea2000c1e1900 */
[----:B------:R-:W-:Y:S01]  /*02f0*/  BSSY.RECONVERGENT B2, `(.L_x_41) ;  /* 0x000000c000027945 */ /* 0x000fe20003800200 */
[----:B--2---:R-:W-:-:S13]  /*0300*/  ISETP.GE.AND P0, PT, R16, 0x1, PT ;  /* 0x000000011000780c */ /* 0x004fda0003f06270 */
[----:B------:R-:W-:Y:S05]  /*0310*/  @!P0 BRA `(.L_x_42) ;  /* 0x0000000000248947 */ /* 0x000fea0003800000 */
[----:B------:R-:W-:Y:S02]  /*0320*/  HFMA2 R20, -RZ, RZ, 0, 0 ;  /* 0x00000000ff147431 */ /* 0x000fe400000001ff */
[----:B------:R-:W-:-:S05]  /*0330*/  IMAD.MOV.U32 R21, RZ, RZ, 0x1 ;  /* 0x00000001ff157424 */ /* 0x000fca00078e00ff */
[----:B------:R-:W2:Y:S02]  /*0340*/  ATOMG.E.CAS.STRONG.GPU PT, R16, [R12+-0x8], R20, R21 ;  /* 0xfffff8140c1073a9 */ /* 0x000ea400001ee115 */
[----:B--2---:R-:W-:Y:S01]  /*0350*/  ISETP.NE.AND P0, PT, R16, RZ, PT ;  /* 0x000000ff1000720c */ /* 0x004fe20003f05270 */
[----:B------:R-:W-:-:S12]  /*0360*/  IMAD.MOV.U32 R16, RZ, RZ, 0x1 ;  /* 0x00000001ff107424 */ /* 0x000fd800078e00ff */
[----:B------:R-:W0:Y:S01]  /*0370*/  @!P0 LDC.64 R18, c[0x0][0x3a8] ;  /* 0x0000ea00ff128b82 */ /* 0x000e220000000a00 */
[----:B------:R1:W-:Y:S04]  /*0380*/  @!P0 STG.E.U8 desc[UR8][R8.64+-0x1], R16 ;  /* 0xffffff1008008986 */ /* 0x0003e8000c101108 */
[----:B------:R1:W-:Y:S04]  /*0390*/  @!P0 STG.E desc[UR8][R10.64+-0x8], R0 ;  /* 0xfffff8000a008986 */ /* 0x0003e8000c101908 */
[----:B0-----:R1:W-:Y:S02]  /*03a0*/  @!P0 STG.E.U8 desc[UR8][R18.64], RZ ;  /* 0x000000ff12008986 */ /* 0x0013e4000c101108 */
.L_x_42:
[----:B------:R-:W-:Y:S05]  /*03b0*/  BSYNC.RECONVERGENT B2 ;  /* 0x0000000000027941 */ /* 0x000fea0003800200 */
.L_x_41:
[----:B-1----:R-:W2:Y:S01]  /*03c0*/  LDG.E R16, desc[UR8][R14.64+-0x4] ;  /* 0xfffffc080e107981 */ /* 0x002ea2000c1e1900 */
[----:B------:R-:W-:Y:S01]  /*03d0*/  BSSY.RECONVERGENT B2, `(.L_x_43) ;  /* 0x000000c000027945 */ /* 0x000fe20003800200 */
[----:B--2---:R-:W-:-:S13]  /*03e0*/  ISETP.GE.AND P0, PT, R16, 0x1, PT ;  /* 0x000000011000780c */ /* 0x004fda0003f06270 */
[----:B------:R-:W-:Y:S05]  /*03f0*/  @!P0 BRA `(.L_x_44) ;  /* 0x0000000000248947 */ /* 0x000fea0003800000 */
[----:B------:R-:W-:Y:S02]  /*0400*/  IMAD.MOV.U32 R21, RZ, RZ, 0x1 ;  /* 0x00000001ff157424 */ /* 0x000fe400078e00ff */
[----:B------:R-:W-:-:S05]  /*0410*/  IMAD.MOV.U32 R20, RZ, RZ, RZ ;  /* 0x000000ffff147224 */ /* 0x000fca00078e00ff */
[----:B------:R-:W2:Y:S02]  /*0420*/  ATOMG.E.CAS.STRONG.GPU PT, R16, [R12+-0x4], R20, R21 ;  /* 0xfffffc140c1073a9 */ /* 0x000ea400001ee115 */
[----:B--2---:R-:W-:Y:S01]  /*0430*/  ISETP.NE.AND P0, PT, R16, RZ, PT ;  /* 0x000000ff1000720c */ /* 0x004fe20003f05270 */
[----:B------:R-:W-:-:S12]  /*0440*/  HFMA2 R16, -RZ, RZ, 0, 5.9604644775390625e-08 ;  /* 0x00000001ff107431 */ /* 0x000fd800000001ff */
[----:B------:R-:W0:Y:S01]  /*0450*/  @!P0 LDC.64 R18, c[0x0][0x3a8] ;  /* 0x0000ea00ff128b82 */ /* 0x000e220000000a00 */
[----:B------:R1:W-:Y:S04]  /*0460*/  @!P0 STG.E.U8 desc[UR8][R8.64], R16 ;  /* 0x0000001008008986 */ /* 0x0003e8000c101108 */
[----:B------:R1:W-:Y:S04]  /*0470*/  @!P0 STG.E desc[UR8][R10.64+-0x4], R0 ;  /* 0xfffffc000a008986 */ /* 0x0003e8000c101908 */
[----:B0-----:R1:W-:Y:S02]  /*0480*/  @!P0 STG.E.U8 desc[UR8][R18.64], RZ ;  /* 0x000000ff12008986 */ /* 0x0013e4000c101108 */
.L_x_44:
[----:B------:R-:W-:Y:S05]  /*0490*/  BSYNC.RECONVERGENT B2 ;  /* 0x0000000000027941 */ /* 0x000fea0003800200 */
.L_x_43:
[----:B-1----:R-:W2:Y:S01]  /*04a0*/  LDG.E R16, desc[UR8][R14.64] ;  /* 0x000000080e107981 */ /* 0x002ea2000c1e1900 */
[----:B------:R-:W-:Y:S01]  /*04b0*/  BSSY.RECONVERGENT B2, `(.L_x_45) ;  /* 0x000000c000027945 */ /* 0x000fe20003800200 */
[----:B--2---:R-:W-:-:S13]  /*04c0*/  ISETP.GE.AND P0, PT, R16, 0x1, PT ;  /* 0x000000011000780c */ /* 0x004fda0003f06270 */
[----:B------:R-:W-:Y:S05]  /*04d0*/  @!P0 BRA `(.L_x_46) ;  /* 0x0000000000248947 */ /* 0x000fea0003800000 */
[----:B------:R-:W-:Y:S02]  /*04e0*/  IMAD.MOV.U32 R21, RZ, RZ, 0x1 ;  /* 0x00000001ff157424 */ /* 0x000fe400078e00ff */
[----:B------:R-:W-:-:S05]  /*04f0*/  IMAD.MOV.U32 R20, RZ, RZ, RZ ;  /* 0x000000ffff147224 */ /* 0x000fca00078e00ff */
[----:B------:R-:W2:Y:S02]  /*0500*/  ATOMG.E.CAS.STRONG.GPU PT, R16, [R12], R20, R21 ;  /* 0x000000140c1073a9 */ /* 0x000ea400001ee115 */
[----:B--2---:R-:W-:Y:S01]  /*0510*/  ISETP.NE.AND P0, PT, R16, RZ, PT ;  /* 0x000000ff1000720c */ /* 0x004fe20003f05270 */
[----:B------:R-:W-:-:S12]  /*0520*/  IMAD.MOV.U32 R16, RZ, RZ, 0x1 ;  /* 0x00000001ff107424 */ /* 0x000fd800078e00ff */
[----:B------:R-:W0:Y:S01]  /*0530*/  @!P0 LDC.64 R18, c[0x0][0x3a8] ;  /* 0x0000ea00ff128b82 */ /* 0x000e220000000a00 */
[----:B------:R1:W-:Y:S04]  /*0540*/  @!P0 STG.E.U8 desc[UR8][R8.64+0x1], R16 ;  /* 0x0000011008008986 */ /* 0x0003e8000c101108 */
[----:B------:R1:W-:Y:S04]  /*0550*/  @!P0 STG.E desc[UR8][R10.64], R0 ;  /* 0x000000000a008986 */ /* 0x0003e8000c101908 */
[----:B0-----:R1:W-:Y:S02]  /*0560*/  @!P0 STG.E.U8 desc[UR8][R18.64], RZ ;  /* 0x000000ff12008986 */ /* 0x0013e4000c101108 */
.L_x_46:
[----:B------:R-:W-:Y:S05]  /*0570*/  BSYNC.RECONVERGENT B2 ;  /* 0x0000000000027941 */ /* 0x000fea0003800200 */
.L_x_45:
[----:B------:R-:W2:Y:S01]  /*0580*/  LDG.E R14, desc[UR8][R14.64+0x4] ;  /* 0x000004080e0e7981 */ /* 0x000ea2000c1e1900 */
[----:B------:R-:W-:Y:S01]  /*0590*/  IADD3 R7, PT, PT, R7, 0x4, RZ ;  /* 0x0000000407077810 */ /* 0x000fe20007ffe0ff */
[----:B------:R-:W-:Y:S03]  /*05a0*/  BSSY.RECONVERGENT B2, `(.L_x_47) ;  /* 0x000000d000027945 */ /* 0x000fe60003800200 */
[----:B------:R-:W-:Y:S02]  /*05b0*/  ISETP.NE.AND P0, PT, R7, RZ, PT ;  /* 0x000000ff0700720c */ /* 0x000fe40003f05270 */
[----:B--2---:R-:W-:-:S13]  /*05c0*/  ISETP.GE.AND P1, PT, R14, 0x1, PT ;  /* 0x000000010e00780c */ /* 0x004fda0003f26270 */
[----:B------:R-:W-:Y:S05]  /*05d0*/  @!P1 BRA `(.L_x_48) ;  /* 0x0000000000249947 */ /* 0x000fea0003800000 */
[----:B-1----:R-:W-:Y:S02]  /*05e0*/  IMAD.MOV.U32 R19, RZ, RZ, 0x1 ;  /* 0x00000001ff137424 */ /* 0x002fe400078e00ff */
[----:B------:R-:W-:-:S05]  /*05f0*/  IMAD.MOV.U32 R18, RZ, RZ, RZ ;  /* 0x000000ffff127224 */ /* 0x000fca00078e00ff */
[----:B------:R-:W2:Y:S01]  /*0600*/  ATOMG.E.CAS.STRONG.GPU PT, R14, [R12+0x4], R18, R19 ;  /* 0x000004120c0e73a9 */ /* 0x000ea200001ee113 */
[----:B------:R-:W-:Y:S01]  /*0610*/  IMAD.MOV.U32 R16, RZ, RZ, 0x1 ;  /* 0x00000001ff107424 */ /* 0x000fe200078e00ff */
[----:B--2---:R-:W-:-:S13]  /*0620*/  ISETP.NE.AND P1, PT, R14, RZ, PT ;  /* 0x000000ff0e00720c */ /* 0x004fda0003f25270 */
[----:B------:R-:W0:Y:S01]  /*0630*/  @!P1 LDC.64 R14, c[0x0][0x3a8] ;  /* 0x0000ea00ff0e9b82 */ /* 0x000e220000000a00 */
[----:B------:R2:W-:Y:S04]  /*0640*/  @!P1 STG.E.U8 desc[UR8][R8.64+0x2], R16 ;  /* 0x0000021008009986 */ /* 0x0005e8000c101108 */
[----:B------:R2:W-:Y:S04]  /*0650*/  @!P1 STG.E desc[UR8][R10.64+0x4], R0 ;  /* 0x000004000a009986 */ /* 0x0005e8000c101908 */
[----:B0-----:R2:W-:Y:S02]  /*0660*/  @!P1 STG.E.U8 desc[UR8][R14.64], RZ ;  /* 0x000000ff0e009986 */ /* 0x0015e4000c101108 */
.L_x_48:
[----:B------:R-:W-:Y:S05]  /*0670*/  BSYNC.RECONVERGENT B2 ;  /* 0x0000000000027941 */ /* 0x000fea0003800200 */
.L_x_47:
[----:B-12---:R-:W-:Y:S01]  /*0680*/  IADD3 R10, P2, PT, R10, 0x10, RZ ;  /* 0x000000100a0a7810 */ /* 0x006fe20007f5e0ff */
[----:B------:R-:W-:Y:S01]  /*0690*/  VIADD R17, R17, 0x4 ;  /* 0x0000000411117836 */ /* 0x000fe20000000000 */
[----:B------:R-:W-:Y:S02]  /*06a0*/  IADD3 R12, P3, PT, R12, 0x10, RZ ;  /* 0x000000100c0c7810 */ /* 0x000fe40007f7e0ff */
[----:B------:R-:W-:Y:S01]  /*06b0*/  IADD3 R8, P1, PT, R8, 0x4, RZ ;  /* 0x0000000408087810 */ /* 0x000fe20007f3e0ff */
[----:B------:R-:W-:Y:S02]  /*06c0*/  IMAD.X R11, RZ, RZ, R11, P2 ;  /* 0x000000ffff0b7224 */ /* 0x000fe400010e060b */
[----:B------:R-:W-:Y:S01]  /*06d0*/  IMAD.X R13, RZ, RZ, R13, P3 ;  /* 0x000000ffff0d7224 */ /* 0x000fe200018e060d */
[----:B------:R-:W-:Y:S01]  /*06e0*/  IADD3.X R9, PT, PT, RZ, R9, RZ, P1, !PT ;  /* 0x00000009ff097210 */ /* 0x000fe20000ffe4ff */
[----:B------:R-:W-:Y:S08]  /*06f0*/  @P0 BRA `(.L_x_49) ;  /* 0xfffffff800f40947 */ /* 0x000ff0000383ffff */
.L_x_40:
[----:B------:R-:W-:Y:S05]  /*0700*/  BSYNC.RECONVERGENT B0 ;  /* 0x0000000000007941 */ /* 0x000fea0003800200 */
.L_x_39:
[----:B------:R-:W-:-:S13]  /*0710*/  ISETP.NE.AND P0, PT, R2, RZ, PT ;  /* 0x000000ff0200720c */ /* 0x000fda0003f05270 */
[----:B------:R-:W-:Y:S05]  /*0720*/  @!P0 BRA `(.L_x_38) ;  /* 0x0000000000908947 */ /* 0x000fea0003800000 */
[----:B------:R-:W0:Y:S01]  /*0730*/  LDC.64 R10, c[0x0][0x398] ;  /* 0x0000e600ff0a7b82 */ /* 0x000e220000000a00 */
[----:B------:R-:W1:Y:S01]  /*0740*/  LDCU.64 UR4, c[0x0][0x390] ;  /* 0x00007200ff0477ac */ /* 0x000e620008000a00 */
[----:B------:R-:W-:-:S06]  /*0750*/  IMAD.IADD R15, R3, 0x1, R6 ;  /* 0x00000001030f7824 */ /* 0x000fcc00078e0206 */
[----:B------:R-:W2:Y:S08]  /*0760*/  LDC.64 R12, c[0x0][0x3a0] ;  /* 0x0000e800ff0c7b82 */ /* 0x000eb00000000a00 */
[----:B------:R-:W3:Y:S01]  /*0770*/  LDC.64 R4, c[0x0][0x388] ;  /* 0x0000e200ff047b82 */ /* 0x000ee20000000a00 */
[----:B-1----:R-:W-:-:S04]  /*0780*/  IADD3 R8, P0, PT, R3, UR4, RZ ;  /* 0x0000000403087c10 */ /* 0x002fc8000ff1e0ff */
[----:B------:R-:W-:Y:S01]  /*0790*/  IADD3.X R9, PT, PT, RZ, UR5, RZ, P0, !PT ;  /* 0x00000005ff097c10 */ /* 0x000fe200087fe4ff */
[----:B0-----:R-:W-:-:S04]  /*07a0*/  IMAD.WIDE.U32 R10, R3, 0x4, R10 ;  /* 0x00000004030a7825 */ /* 0x001fc800078e000a */
[----:B--2---:R-:W-:-:S04]  /*07b0*/  IMAD.WIDE.U32 R12, R3, 0x4, R12 ;  /* 0x00000004030c7825 */ /* 0x004fc800078e000c */
[--C-:B------:R-:W-:Y:S02]  /*07c0*/  IMAD.IADD R3, R3, 0x1, R2.reuse ;  /* 0x0000000103037824 */ /* 0x100fe400078e0202 */
[----:B------:R-:W-:-:S07]  /*07d0*/  IMAD.MOV R2, RZ, RZ, -R2 ;  /* 0x000000ffff027224 */ /* 0x000fce00078e0a02 */
.L_x_52:
[----:B---3--:R-:W-:-:S06]  /*07e0*/  IMAD.WIDE R6, R15, 0x4, R4 ;  /* 0x000000040f067825 */ /* 0x008fcc00078e0204 */
[----:B------:R-:W2:Y:S01]  /*07f0*/  LDG.E R6, desc[UR8][R6.64] ;  /* 0x0000000806067981 */ /* 0x000ea2000c1e1900 */
[----:B------:R-:W-:Y:S01]  /*0800*/  IADD3 R2, PT, PT, R2, 0x1, RZ ;  /* 0x0000000102027810 */ /* 0x000fe20007ffe0ff */
[----:B------:R-:W-:Y:S03]  /*0810*/  BSSY.RECONVERGENT B0, `(.L_x_50) ;  /* 0x000000d000007945 */ /* 0x000fe60003800200 */
[----:B------:R-:W-:Y:S02]  /*0820*/  ISETP.NE.AND P0, PT, R2, RZ, PT ;  /* 0x000000ff0200720c */ /* 0x000fe40003f05270 */
[----:B--2---:R-:W-:-:S13]  /*0830*/  ISETP.GE.AND P1, PT, R6, 0x1, PT ;  /* 0x000000010600780c */ /* 0x004fda0003f26270 */
[----:B------:R-:W-:Y:S05]  /*0840*/  @!P1 BRA `(.L_x_51) ;  /* 0x0000000000249947 */ /* 0x000fea0003800000 */
[----:B------:R-:W-:Y:S02]  /*0850*/  IMAD.MOV.U32 R17, RZ, RZ, 0x1 ;  /* 0x00000001ff117424 */ /* 0x000fe400078e00ff */
[----:B------:R-:W-:-:S05]  /*0860*/  IMAD.MOV.U32 R16, RZ, RZ, RZ ;  /* 0x000000ffff107224 */ /* 0x000fca00078e00ff */
[----:B------:R-:W2:Y:S01]  /*0870*/  ATOMG.E.CAS.STRONG.GPU PT, R6, [R10], R16, R17 ;  /* 0x000000100a0673a9 */ /* 0x000ea200001ee111 */
[----:B------:R-:W-:Y:S01]  /*0880*/  IMAD.MOV.U32 R14, RZ, RZ, 0x1 ;  /* 0x00000001ff0e7424 */ /* 0x000fe200078e00ff */
[----:B--2---:R-:W-:-:S13]  /*0890*/  ISETP.NE.AND P1, PT, R6, RZ, PT ;  /* 0x000000ff0600720c */ /* 0x004fda0003f25270 */
[----:B------:R-:W0:Y:S01]  /*08a0*/  @!P1 LDC.64 R6, c[0x0][0x3a8] ;  /* 0x0000ea00ff069b82 */ /* 0x000e220000000a00 */
[----:B------:R1:W-:Y:S04]  /*08b0*/  @!P1 STG.E.U8 desc[UR8][R8.64], R14 ;  /* 0x0000000e08009986 */ /* 0x0003e8000c101108 */
[----:B------:R1:W-:Y:S04]  /*08c0*/  @!P1 STG.E desc[UR8][R12.64], R0 ;  /* 0x000000000c009986 */ /* 0x0003e8000c101908 */
[----:B0-----:R1:W-:Y:S02]  /*08d0*/  @!P1 STG.E.U8 desc[UR8][R6.64], RZ ;  /* 0x000000ff06009986 */ /* 0x0013e4000c101108 */
.L_x_51:
[----:B------:R-:W-:Y:S05]  /*08e0*/  BSYNC.RECONVERGENT B0 ;  /* 0x0000000000007941 */ /* 0x000fea0003800200 */
.L_x_50:
[----:B------:R-:W-:Y:S02]  /*08f0*/  IADD3 R10, P1, PT, R10, 0x4, RZ ;  /* 0x000000040a0a7810 */ /* 0x000fe40007f3e0ff */
[----:B-1----:R-:W-:Y:S02]  /*0900*/  IADD3 R12, P2, PT, R12, 0x4, RZ ;  /* 0x000000040c0c7810 */ /* 0x002fe40007f5e0ff */
[----:B------:R-:W-:Y:S01]  /*0910*/  IADD3 R8, P3, PT, R8, 0x1, RZ ;  /* 0x0000000108087810 */ /* 0x000fe20007f7e0ff */
[----:B------:R-:W-:Y:S01]  /*0920*/  IMAD.X R11, RZ, RZ, R11, P1 ;  /* 0x000000ffff0b7224 */ /* 0x000fe200008e060b */
[----:B------:R-:W-:Y:S01]  /*0930*/  IADD3 R15, PT, PT, R15, 0x1, RZ ;  /* 0x000000010f0f7810 */ /* 0x000fe20007ffe0ff */
[----:B------:R-:W-:Y:S02]  /*0940*/  IMAD.X R13, RZ, RZ, R13, P2 ;  /* 0x000000ffff0d7224 */ /* 0x000fe400010e060d */
[----:B------:R-:W-:Y:S01]  /*0950*/  IMAD.X R9, RZ, RZ, R9, P3 ;  /* 0x000000ffff097224 */ /* 0x000fe200018e0609 */
[----:B------:R-:W-:Y:S07]  /*0960*/  @P0 BRA `(.L_x_52) ;  /* 0xfffffffc009c0947 */ /* 0x000fee000383ffff */
.L_x_38:
[----:B------:R-:W-:Y:S05]  /*0970*/  BSYNC.RECONVERGENT B1 ;  /* 0x0000000000017941 */ /* 0x000fea0003800200 */
.L_x_37:
        /* <DEDUP_REMOVED lines=8> */
[----:B------:R-:W-:-:S04]  /*0a00*/  IMAD R7, R0, UR4, R3 ;  /* 0x0000000400077c24 */ /* 0x000fc8000f8e0203 */
[----:B0-----:R-:W-:-:S06]  /*0a10*/  IMAD.WIDE R4, R7, 0x4, R4 ;  /* 0x0000000407047825 */ /* 0x001fcc00078e0204 */
[----:B------:R-:W2:Y:S02]  /*0a20*/  LDG.E R4, desc[UR8][R4.64] ;  /* 0x0000000804047981 */ /* 0x000ea4000c1e1900 */
[----:B--2---:R-:W-:-:S13]  /*0a30*/  ISETP.GE.AND P0, PT, R4, 0x1, PT ;  /* 0x000000010400780c */ /* 0x004fda0003f06270 */
[----:B------:R-:W-:Y:S05]  /*0a40*/  @!P0 BRA `(.L_x_56) ;  /* 0x0000000000448947 */ /* 0x000fea0003800000 */
[----:B------:R-:W0:Y:S01]  /*0a50*/  LDC.64 R4, c[0x0][0x398] ;  /* 0x0000e600ff047b82 */ /* 0x000e220000000a00 */
[----:B------:R-:W-:Y:S02]  /*0a60*/  HFMA2 R7, -RZ, RZ, 0, 5.9604644775390625e-08 ;  /* 0x00000001ff077431 */ /* 0x000fe400000001ff */
[----:B------:R-:W-:Y:S02]  /*0a70*/  IMAD.MOV.U32 R6, RZ, RZ, RZ ;  /* 0x000000ffff067224 */ /* 0x000fe400078e00ff */
[----:B0-----:R-:W-:-:S06]  /*0a80*/  IMAD.WIDE.U32 R4, R3, 0x4, R4 ;  /* 0x0000000403047825 */ /* 0x001fcc00078e0004 */
[----:B------:R-:W2:Y:S02]  /*0a90*/  ATOMG.E.CAS.STRONG.GPU PT, R4, [R4], R6, R7 ;  /* 0x00000006040473a9 */ /* 0x000ea400001ee107 */
[----:B--2---:R-:W-:-:S13]  /*0aa0*/  ISETP.NE.AND P0, PT, R4, RZ, PT ;  /* 0x000000ff0400720c */ /* 0x004fda0003f05270 */
[----:B------:R-:W-:Y:S05]  /*0ab0*/  @P0 BRA `(.L_x_56) ;  /* 0x0000000000280947 */ /* 0x000fea0003800000 */
[----:B------:R-:W0:Y:S01]  /*0ac0*/  LDC.64 R4, c[0x0][0x3a0] ;  /* 0x0000e800ff047b82 */ /* 0x000e220000000a00 */
[----:B------:R-:W1:Y:S01]  /*0ad0*/  LDCU.64 UR6, c[0x0][0x390] ;  /* 0x00007200ff0677ac */ /* 0x000e620008000a00 */
[----:B------:R-:W-:-:S06]  /*0ae0*/  IMAD.MOV.U32 R2, RZ, RZ, 0x1 ;  /* 0x00000001ff027424 */ /* 0x000fcc00078e00ff */
[----:B------:R-:W2:Y:S01]  /*0af0*/  LDC.64 R8, c[0x0][0x3a8] ;  /* 0x0000ea00ff087b82 */ /* 0x000ea20000000a00 */
[----:B-1----:R-:W-:-:S05]  /*0b00*/  IADD3 R6, P0, PT, R3, UR6, RZ ;  /* 0x0000000603067c10 */ /* 0x002fca000ff1e0ff */
[----:B------:R-:W-:Y:S02]  /*0b10*/  IMAD.X R7, RZ, RZ, UR7, P0 ;  /* 0x00000007ff077e24 */ /* 0x000fe400080e06ff */
[----:B0-----:R-:W-:-:S03]  /*0b20*/  IMAD.WIDE.U32 R4, R3, 0x4, R4 ;  /* 0x0000000403047825 */ /* 0x001fc600078e0004 */
[----:B------:R0:W-:Y:S04]  /*0b30*/  STG.E.U8 desc[UR8][R6.64], R2 ;  /* 0x0000000206007986 */ /* 0x0001e8000c101108 */
[----:B------:R0:W-:Y:S04]  /*0b40*/  STG.E desc[UR8][R4.64], R0 ;  /* 0x0000000004007986 */ /* 0x0001e8000c101908 */
[----:B--2---:R0:W-:Y:S02]  /*0b50*/  STG.E.U8 desc[UR8][R8.64], RZ ;  /* 0x000000ff08007986 */ /* 0x0041e4000c101108 */
.L_x_56:
[----:B------:R-:W-:Y:S05]  /*0b60*/  BSYNC.RECONVERGENT B1 ;  /* 0x0000000000017941 */ /* 0x000fea0003800200 */
.L_x_55:
[----:B------:R-:W-:-:S07]  /*0b70*/  IADD3 R3, PT, PT, R3, 0x1, RZ ;  /* 0x0000000103037810 */ /* 0x000fce0007ffe0ff */
.L_x_54:
[----:B------:R-:W-:Y:S05]  /*0b80*/  BSYNC.RECONVERGENT B0 ;  /* 0x0000000000007941 */ /* 0x000fea0003800200 */
.L_x_53:
[----:B------:R-:W-:-:S13]  /*0b90*/  ISETP.GE.AND P0, PT, R3, UR4, PT ;  /* 0x0000000403007c0c */ /* 0x000fda000bf06270 */
[----:B------:R-:W-:Y:S05]  /*0ba0*/  @P0 EXIT ;  /* 0x000000000000094d */ /* 0x000fea0003800000 */
[----:B0-----:R-:W-:Y:S01]  /*0bb0*/  IADD3 R2, PT, PT, -R3, UR4, RZ ;  /* 0x0000000403027c10 */ /* 0x001fe2000fffe1ff */
[----:B------:R-:W-:Y:S01]  /*0bc0*/  BSSY.RECONVERGENT B0, `(.L_x_57) ;  /* 0x000002a000007945 */ /* 0x000fe20003800200 */
[----:B------:R-:W-:Y:S02]  /*0bd0*/  IMAD.MOV.U32 R13, RZ, RZ, R3 ;  /* 0x000000ffff0d7224 */ /* 0x000fe400078e0003 */
[----:B------:R-:W-:-:S13]  /*0be0*/  LOP3.LUT P0, R12, R2, 0x3, RZ, 0xc0, !PT ;  /* 0x00000003020c7812 */ /* 0x000fda000780c0ff */
[----:B------:R-:W-:Y:S05]  /*0bf0*/  @!P0 BRA `(.L_x_58) ;  /* 0x0000000000988947 */ /* 0x000fea0003800000 */
[----:B------:R-:W0:Y:S01]  /*0c00*/  LDC.64 R14, c[0x0][0x398] ;  /* 0x0000e600ff0e7b82 */ /* 0x000e220000000a00 */
[----:B------:R-:W1:Y:S01]  /*0c10*/  LDCU.64 UR6, c[0x0][0x390] ;  /* 0x00007200ff0677ac */ /* 0x000e620008000a00 */
[----:B------:R-:W-:Y:S01]  /*0c20*/  IADD3 R13, PT, PT, R12, R3, RZ ;  /* 0x000000030c0d7210 */ /* 0x000fe20007ffe0ff */
[----:B------:R-:W-:Y:S02]  /*0c30*/  IMAD.MOV R12, RZ, RZ, -R12 ;  /* 0x000000ffff0c7224 */ /* 0x000fe400078e0a0c */
[----:B------:R-:W-:-:S03]  /*0c40*/  IMAD R17, R0, UR4, R3 ;  /* 0x0000000400117c24 */ /* 0x000fc6000f8e0203 */
[----:B------:R-:W2:Y:S08]  /*0c50*/  LDC.64 R10, c[0x0][0x3a0] ;  /* 0x0000e800ff0a7b82 */ /* 0x000eb00000000a00 */
[----:B------:R-:W3:Y:S01]  /*0c60*/  LDC.64 R4, c[0x0][0x388] ;  /* 0x0000e200ff047b82 */ /* 0x000ee20000000a00 */
[C---:B-1----:R-:W-:Y:S01]  /*0c70*/  IADD3 R8, P0, PT, R3.reuse, UR6, RZ ;  /* 0x0000000603087c10 */ /* 0x042fe2000ff1e0ff */
[----:B0-----:R-:W-:-:S04]  /*0c80*/  IMAD.WIDE.U32 R14, R3, 0x4, R14 ;  /* 0x00000004030e7825 */ /* 0x001fc800078e000e */
[----:B------:R-:W-:Y:S02]  /*0c90*/  IMAD.MOV.U32 R2, RZ, RZ, R14 ;  /* 0x000000ffff027224 */ /* 0x000fe400078e000e */
[----:B------:R-:W-:Y:S02]  /*0ca0*/  IMAD.X R9, RZ, RZ, UR7, P0 ;  /* 0x00000007ff097e24 */ /* 0x000fe400080e06ff */
[----:B--2---:R-:W-:-:S07]  /*0cb0*/  IMAD.WIDE.U32 R10, R3, 0x4, R10 ;  /* 0x00000004030a7825 */ /* 0x004fce00078e000a */
.L_x_61:
[----:B---3--:R-:W-:-:S06]  /*0cc0*/  IMAD.WIDE R6, R17, 0x4, R4 ;  /* 0x0000000411067825 */ /* 0x008fcc00078e0204 */
[----:B------:R-:W2:Y:S01]  /*0cd0*/  LDG.E R6, desc[UR8][R6.64] ;  /* 0x0000000806067981 */ /* 0x000ea2000c1e1900 */
[----:B------:R-:W-:Y:S01]  /*0ce0*/  VIADD R12, R12, 0x1 ;  /* 0x000000010c0c7836 */ /* 0x000fe20000000000 */
[----:B------:R-:W-:Y:S04]  /*0cf0*/  BSSY.RECONVERGENT B1, `(.L_x_59) ;  /* 0x000000e000017945 */ /* 0x000fe80003800200 */
[----:B------:R-:W-:Y:S02]  /*0d00*/  ISETP.NE.AND P0, PT, R12, RZ, PT ;  /* 0x000000ff0c00720c */ /* 0x000fe40003f05270 */
[----:B--2---:R-:W-:-:S13]  /*0d10*/  ISETP.GE.AND P1, PT, R6, 0x1, PT ;  /* 0x000000010600780c */ /* 0x004fda0003f26270 */
[----:B------:R-:W-:Y:S05]  /*0d20*/  @!P1 BRA `(.L_x_60) ;  /* 0x0000000000289947 */ /* 0x000fea0003800000 */
[----:B------:R-:W-:Y:S01]  /*0d30*/  IMAD.MOV.U32 R19, RZ, RZ, 0x1 ;  /* 0x00000001ff137424 */ /* 0x000fe200078e00ff */
[----:B------:R-:W-:Y:S01]  /*0d40*/  MOV R18, RZ ;  /* 0x000000ff00127202 */ /* 0x000fe20000000f00 */
[----:B------:R-:W-:-:S05]  /*0d50*/  IMAD.MOV.U32 R14, RZ, RZ, R2 ;  /* 0x000000ffff0e7224 */ /* 0x000fca00078e0002 */
[----:B------:R-:W2:Y:S01]  /*0d60*/  ATOMG.E.CAS.STRONG.GPU PT, R6, [R14], R18, R19 ;  /* 0x000000120e0673a9 */ /* 0x000ea200001ee113 */
[----:B------:R-:W-:Y:S01]  /*0d70*/  IMAD.MOV.U32 R16, RZ, RZ, 0x1 ;  /* 0x00000001ff107424 */ /* 0x000fe200078e00ff */
[----:B--2---:R-:W-:-:S13]  /*0d80*/  ISETP.NE.AND P1, PT, R6, RZ, PT ;  /* 0x000000ff0600720c */ /* 0x004fda0003f25270 */
[----:B------:R-:W0:Y:S01]  /*0d90*/  @!P1 LDC.64 R6, c[0x0][0x3a8] ;  /* 0x0000ea00ff069b82 */ /* 0x000e220000000a00 */
[----:B------:R1:W-:Y:S04]  /*0da0*/  @!P1 STG.E.U8 desc[UR8][R8.64], R16 ;  /* 0x0000001008009986 */ /* 0x0003e8000c101108 */
[----:B------:R1:W-:Y:S04]  /*0db0*/  @!P1 STG.E desc[UR8][R10.64], R0 ;  /* 0x000000000a009986 */ /* 0x0003e8000c101908 */
[----:B0-----:R1:W-:Y:S02]  /*0dc0*/  @!P1 STG.E.U8 desc[UR8][R6.64], RZ ;  /* 0x000000ff06009986 */ /* 0x0013e4000c101108 */
.L_x_60:
[----:B------:R-:W-:Y:S05]  /*0dd0*/  BSYNC.RECONVERGENT B1 ;  /* 0x0000000000017941 */ /* 0x000fea0003800200 */
.L_x_59:
[----:B-1----:R-:W-:Y:S01]  /*0de0*/  IADD3 R10, P2, PT, R10, 0x4, RZ ;  /* 0x000000040a0a7810 */ /* 0x002fe20007f5e0ff */
[----:B------:R-:W-:Y:S01]  /*0df0*/  VIADD R17, R17, 0x1 ;  /* 0x0000000111117836 */ /* 0x000fe20000000000 */
[----:B------:R-:W-:Y:S02]  /*0e00*/  IADD3 R8, P3, PT, R8, 0x1, RZ ;  /* 0x0000000108087810 */ /* 0x000fe40007f7e0ff */
[----:B------:R-:W-:Y:S01]  /*0e10*/  IADD3 R2, P1, PT, R2, 0x4, RZ ;  /* 0x0000000402027810 */ /* 0x000fe20007f3e0ff */
[----:B------:R-:W-:Y:S02]  /*0e20*/  IMAD.X R11, RZ, RZ, R11, P2 ;  /* 0x000000ffff0b7224 */ /* 0x000fe400010e060b */
[----:B------:R-:W-:Y:S01]  /*0e30*/  IMAD.X R9, RZ, RZ, R9, P3 ;  /* 0x000000ffff097224 */ /* 0x000fe200018e0609 */
[----:B------:R-:W-:Y:S01]  /*0e40*/  IADD3.X R15, PT, PT, RZ, R15, RZ, P1, !PT ;  /* 0x0000000fff0f7210 */ /* 0x000fe20000ffe4ff */
[----:B------:R-:W-:Y:S08]  /*0e50*/  @P0 BRA `(.L_x_61) ;  /* 0xfffffffc00980947 */ /* 0x000ff0000383ffff */
.L_x_58:
[----:B------:R-:W-:Y:S05]  /*0e60*/  BSYNC.RECONVERGENT B0 ;  /* 0x0000000000007941 */ /* 0x000fea0003800200 */
.L_x_57:
[----:B------:R-:W0:Y:S02]  /*0e70*/  LDCU UR6, c[0x0][0x380] ;  /* 0x00007000ff0677ac */ /* 0x000e240008000800 */
[----:B0-----:R-:W-:-:S05]  /*0e80*/  VIADD R2, R3, -UR6 ;  /* 0x8000000603027c36 */ /* 0x001fca0008000000 */
[----:B------:R-:W-:-:S13]  /*0e90*/  ISETP.GT.U32.AND P0, PT, R2, -0x4, PT ;  /* 0xfffffffc0200780c */ /* 0x000fda0003f04070 */
[----:B------:R-:W-:Y:S05]  /*0ea0*/  @P0 EXIT ;  /* 0x000000000000094d */ /* 0x000fea0003800000 */
[----:B------:R-:W0:Y:S01]  /*0eb0*/  LDCU.128 UR12, c[0x0][0x390] ;  /* 0x00007200ff0c77ac */ /* 0x000e220008000c00 */
[----:B------:R-:W-:Y:S02]  /*0ec0*/  HFMA2 R2, -RZ, RZ, 0, 4.76837158203125e-07 ;  /* 0x00000008ff027431 */ /* 0x000fe400000001ff */
[----:B------:R-:W-:Y:S01]  /*0ed0*/  IMAD.MOV.U32 R3, RZ, RZ, 0x0 ;  /* 0x00000000ff037424 */ /* 0x000fe200078e00ff */
[----:B------:R-:W1:Y:S01]  /*0ee0*/  LDCU.64 UR10, c[0x0][0x3a0] ;  /* 0x00007400ff0a77ac */ /* 0x000e620008000a00 */
[----:B------:R-:W-:Y:S01]  /*0ef0*/  IMAD R10, R0, UR6, R13 ;  /* 0x00000006000a7c24 */ /* 0x000fe2000f8e020d */
[----:B------:R-:W2:Y:S01]  /*0f00*/  LDCU.64 UR4, c[0x0][0x388] ;  /* 0x00007100ff0477ac */ /* 0x000ea20008000a00 */
[C---:B------:R-:W-:Y:S01]  /*0f10*/  IMAD.WIDE.U32 R2, R13.reuse, 0x4, R2 ;  /* 0x000000040d027825 */ /* 0x040fe200078e0002 */
[----:B0-----:R-:W-:-:S03]  /*0f20*/  IADD3.X R11, P0, PT, R13, UR12, RZ, PT, !PT ;  /* 0x0000000c0d0b7c10 */ /* 0x001fc6000bf1e4ff */
[----:B------:R-:W-:Y:S01]  /*0f30*/  VIADD R13, R13, -UR6 ;  /* 0x800000060d0d7c36 */ /* 0x000fe20008000000 */
[C---:B------:R-:W-:Y:S02]  /*0f40*/  IADD3 R6, P2, PT, R2.reuse, UR14, RZ ;  /* 0x0000000e02067c10 */ /* 0x040fe4000ff5e0ff */
[----:B-1----:R-:W-:Y:S01]  /*0f50*/  IADD3 R4, P1, PT, R2, UR10, RZ ;  /* 0x0000000a02047c10 */ /* 0x002fe2000ff3e0ff */
[----:B------:R-:W-:Y:S01]  /*0f60*/  IMAD.X R12, RZ, RZ, UR13, P0 ;  /* 0x0000000dff0c7e24 */ /* 0x000fe200080e06ff */
[C---:B------:R-:W-:Y:S01]  /*0f70*/  IADD3.X R7, PT, PT, R3.reuse, UR15, RZ, P2, !PT ;  /* 0x0000000f03077c10 */ /* 0x040fe200097fe4ff */
[----:B--2---:R-:W-:Y:S01]  /*0f80*/  UIADD3 UR4, UP0, UPT, UR4, 0x8, URZ ;  /* 0x0000000804047890 */ /* 0x004fe2000ff1e0ff */
[----:B------:R-:W-:-:S03]  /*0f90*/  IADD3.X R5, PT, PT, R3, UR11, RZ, P1, !PT ;  /* 0x0000000b03057c10 */ /* 0x000fc60008ffe4ff */
[----:B------:R-:W-:-:S12]  /*0fa0*/  UIADD3.X UR5, UPT, UPT, URZ, UR5, URZ, UP0, !UPT ;  /* 0x00000005ff057290 */ /* 0x000fd800087fe4ff */
.L_x_70:
[----:B------:R-:W-:Y:S01]  /*0fb0*/  MOV R8, UR4 ;  /* 0x0000000400087c02 */ /* 0x000fe20008000f00 */
[----:B------:R-:W-:-:S04]  /*0fc0*/  IMAD.U32 R9, RZ, RZ, UR5 ;  /* 0x00000005ff097e24 */ /* 0x000fc8000f8e00ff */
[----:B------:R-:W-:-:S05]  /*0fd0*/  IMAD.WIDE R8, R10, 0x4, R8 ;  /* 0x000000040a087825 */ /* 0x000fca00078e0208 */
[----:B------:R-:W2:Y:S01]  /*0fe0*/  LDG.E R2, desc[UR8][R8.64+-0x8] ;  /* 0xfffff80808027981 */ /* 0x000ea2000c1e1900 */
[----:B------:R-:W-:Y:S01]  /*0ff0*/  BSSY.RECONVERGENT B0, `(.L_x_62) ;  /* 0x000000e000007945 */ /* 0x000fe20003800200 */
[----:B------:R-:W-:Y:S01]  /*1000*/  IMAD.MOV.U32 R3, RZ, RZ, R12 ;  /* 0x000000ffff037224 */ /* 0x000fe200078e000c */
[----:B--2---:R-:W-:Y:S01]  /*1010*/  ISETP.GE.AND P0, PT, R2, 0x1, PT ;  /* 0x000000010200780c */ /* 0x004fe20003f06270 */
[----:B------:R-:W-:-:S12]  /*1020*/  IMAD.MOV.U32 R2, RZ, RZ, R11 ;  /* 0x000000ffff027224 */ /* 0x000fd800078e000b */
[----:B------:R-:W-:Y:S05]  /*1030*/  @!P0 BRA `(.L_x_63) ;  /* 0x0000000000248947 */ /* 0x000fea0003800000 */
[----:B------:R-:W-:Y:S01]  /*1040*/  MOV R17, 0x1 ;  /* 0x0000000100117802 */ /* 0x000fe20000000f00 */
[----:B------:R-:W-:-:S05]  /*1050*/  IMAD.MOV.U32 R16, RZ, RZ, RZ ;  /* 0x000000ffff107224 */ /* 0x000fca00078e00ff */
[----:B------:R-:W2:Y:S02]  /*1060*/  ATOMG.E.CAS.STRONG.GPU PT, R11, [R6+-0x8], R16, R17 ;  /* 0xfffff810060b73a9 */ /* 0x000ea400001ee111 */
[----:B--2---:R-:W-:Y:S01]  /*1070*/  ISETP.NE.AND P0, PT, R11, RZ, PT ;  /* 0x000000ff0b00720c */ /* 0x004fe20003f05270 */
[----:B------:R-:W-:-:S12]  /*1080*/  IMAD.MOV.U32 R11, RZ, RZ, 0x1 ;  /* 0x00000001ff0b7424 */ /* 0x000fd800078e00ff */
[----:B------:R-:W0:Y:S01]  /*1090*/  @!P0 LDC.64 R14, c[0x0][0x3a8] ;  /* 0x0000ea00ff0e8b82 */ /* 0x000e220000000a00 */
[----:B------:R1:W-:Y:S04]  /*10a0*/  @!P0 STG.E.U8 desc[UR8][R2.64+-0x1], R11 ;  /* 0xffffff0b02008986 */ /* 0x0003e8000c101108 */
[----:B------:R1:W-:Y:S04]  /*10b0*/  @!P0 STG.E desc[UR8][R4.64+-0x8], R0 ;  /* 0xfffff80004008986 */ /* 0x0003e8000c101908 */
[----:B0-----:R1:W-:Y:S02]  /*10c0*/  @!P0 STG.E.U8 desc[UR8][R14.64], RZ ;  /* 0x000000ff0e008986 */ /* 0x0013e4000c101108 */
.L_x_63:
[----:B------:R-:W-:Y:S05]  /*10d0*/  BSYNC.RECONVERGENT B0 ;  /* 0x0000000000007941 */ /* 0x000fea0003800200 */
.L_x_62:
[----:B-1----:R-:W2:Y:S01]  /*10e0*/  LDG.E R11, desc[UR8][R8.64+-0x4] ;  /* 0xfffffc08080b7981 */ /* 0x002ea2000c1e1900 */
        /* <DEDUP_REMOVED lines=12> */
.L_x_65:
[----:B------:R-:W-:Y:S05]  /*11b0*/  BSYNC.RECONVERGENT B0 ;  /* 0x0000000000007941 */ /* 0x000fea0003800200 */
.L_x_64:
        /* <DEDUP_REMOVED lines=8> */
[----:B------:R-:W-:-:S12]  /*1240*/  HFMA2 R11, -RZ, RZ, 0, 5.9604644775390625e-08 ;  /* 0x00000001ff0b7431 */ /* 0x000fd800000001ff */
[----:B------:R-:W0:Y:S01]  /*1250*/  @!P0 LDC.64 R14, c[0x0][0x3a8] ;  /* 0x0000ea00ff0e8b82 */ /* 0x000e220000000a00 */
[----:B------:R1:W-:Y:S04]  /*1260*/  @!P0 STG.E.U8 desc[UR8][R2.64+0x1], R11 ;  /* 0x0000010b02008986 */ /* 0x0003e8000c101108 */
[----:B------:R1:W-:Y:S04]  /*1270*/  @!P0 STG.E desc[UR8][R4.64], R0 ;  /* 0x0000000004008986 */ /* 0x0003e8000c101908 */
[----:B0-----:R1:W-:Y:S02]  /*1280*/  @!P0 STG.E.U8 desc[UR8][R14.64], RZ ;  /* 0x000000ff0e008986 */ /* 0x0013e4000c101108 */
.L_x_67:
[----:B------:R-:W-:Y:S05]  /*1290*/  BSYNC.RECONVERGENT B0 ;  /* 0x0000000000007941 */ /* 0x000fea0003800200 */
.L_x_66:
[----:B------:R-:W2:Y:S01]  /*12a0*/  LDG.E R8, desc[UR8][R8.64+0x4] ;  /* 0x0000040808087981 */ /* 0x000ea2000c1e1900 */
[----:B------:R-:W-:Y:S01]  /*12b0*/  VIADD R13, R13, 0x4 ;  /* 0x000000040d0d7836 */ /* 0x000fe20000000000 */
[----:B------:R-:W-:Y:S04]  /*12c0*/  BSSY.RECONVERGENT B0, `(.L_x_68) ;  /* 0x000000d000007945 */ /* 0x000fe80003800200 */
[----:B------:R-:W-:Y:S02]  /*12d0*/  ISETP.NE.AND P0, PT, R13, RZ, PT ;  /* 0x000000ff0d00720c */ /* 0x000fe40003f05270 */
[----:B--2---:R-:W-:-:S13]  /*12e0*/  ISETP.GE.AND P1, PT, R8, 0x1, PT ;  /* 0x000000010800780c */ /* 0x004fda0003f26270 */
[----:B------:R-:W-:Y:S05]  /*12f0*/  @!P1 BRA `(.L_x_69) ;  /* 0x0000000000249947 */ /* 0x000fea0003800000 */
[----:B-1----:R-:W-:Y:S02]  /*1300*/  IMAD.MOV.U32 R15, RZ, RZ, 0x1 ;  /* 0x00000001ff0f7424 */ /* 0x002fe400078e00ff */
[----:B------:R-:W-:-:S05]  /*1310*/  IMAD.MOV.U32 R14, RZ, RZ, RZ ;  /* 0x000000ffff0e7224 */ /* 0x000fca00078e00ff */
[----:B------:R-:W2:Y:S01]  /*1320*/  ATOMG.E.CAS.STRONG.GPU PT, R8, [R6+0x4], R14, R15 ;  /* 0x0000040e060873a9 */ /* 0x000ea200001ee10f */
[----:B------:R-:W-:Y:S01]  /*1330*/  HFMA2 R11, -RZ, RZ, 0, 5.9604644775390625e-08 ;  /* 0x00000001ff0b7431 */ /* 0x000fe200000001ff */
[----:B--2---:R-:W-:-:S13]  /*1340*/  ISETP.NE.AND P1, PT, R8, RZ, PT ;  /* 0x000000ff0800720c */ /* 0x004fda0003f25270 */
[----:B------:R-:W0:Y:S01]  /*1350*/  @!P1 LDC.64 R8, c[0x0][0x3a8] ;  /* 0x0000ea00ff089b82 */ /* 0x000e220000000a00 */
[----:B------:R2:W-:Y:S04]  /*1360*/  @!P1 STG.E.U8 desc[UR8][R2.64+0x2], R11 ;  /* 0x0000020b02009986 */ /* 0x0005e8000c101108 */
[----:B------:R2:W-:Y:S04]  /*1370*/  @!P1 STG.E desc[UR8][R4.64+0x4], R0 ;  /* 0x0000040004009986 */ /* 0x0005e8000c101908 */
[----:B0-----:R2:W-:Y:S02]  /*1380*/  @!P1 STG.E.U8 desc[UR8][R8.64], RZ ;  /* 0x000000ff08009986 */ /* 0x0015e4000c101108 */
.L_x_69:
[----:B------:R-:W-:Y:S05]  /*1390*/  BSYNC.RECONVERGENT B0 ;  /* 0x0000000000007941 */ /* 0x000fea0003800200 */
.L_x_68:
        /* <DEDUP_REMOVED lines=8> */
[----:B------:R-:W-:Y:S05]  /*1420*/  EXIT ;  /* 0x000000000000794d */ /* 0x000fea0003800000 */
.L_x_71:
        /* <DEDUP_REMOVED lines=13> */
.L_x_191:


//--------------------- .text._Z12printGPUBoolPbi --------------------------
	.section	.text._Z12printGPUBoolPbi,"ax",@progbits
	.align	128
        .global         _Z12printGPUBoolPbi
        .type           _Z12printGPUBoolPbi,@function
        .size           _Z12printGPUBoolPbi,(.L_x_192 - _Z12printGPUBoolPbi)
        .other          _Z12printGPUBoolPbi,@"STO_CUDA_ENTRY STV_DEFAULT"
_Z12printGPUBoolPbi:
.text._Z12printGPUBoolPbi:
[----:B------:R-:W0:Y:S01]  /*0000*/  LDC R1, c[0x0][0x37c] ;  /* 0x0000df00ff017b82 */ /* 0x000e220000000800 */
[----:B------:R-:W1:Y:S01]  /*0010*/  LDCU UR4, c[0x0][0x388] ;  /* 0x00007100ff0477ac */ /* 0x000e620008000800 */
[----:B0-----:R-:W-:Y:S01]  /*0020*/  VIADD R1, R1, 0xfffffff8 ;  /* 0xfffffff801017836 */ /* 0x001fe20000000000 */
[----:B------:R-:W0:Y:S01]  /*0030*/  LDCU UR5, c[0x0][0x2f8] ;  /* 0x00005f00ff0577ac */ /* 0x000e220008000800 */
[----:B------:R-:W2:Y:S01]  /*0040*/  LDCU UR6, c[0x0][0x2fc] ;  /* 0x00005f80ff0677ac */ /* 0x000ea20008000800 */
[----:B-1----:R-:W-:Y:S02]  /*0050*/  UISETP.GE.AND UP0, UPT, UR4, 0x1, UPT ;  /* 0x000000010400788c */ /* 0x002fe4000bf06270 */
[----:B0-----:R-:W-:-:S05]  /*0060*/  IADD3 R18, P0, PT, R1, UR5, RZ ;  /* 0x0000000501127c10 */ /* 0x001fca000ff1e0ff */
[----:B--2---:R-:W-:Y:S02]  /*0070*/  IMAD.X R2, RZ, RZ, UR6, P0 ;  /* 0x00000006ff027e24 */ /* 0x004fe400080e06ff */
[----:B------:R-:W-:Y:S06]  /*0080*/  BRA.U !UP0, `(.L_x_72) ;  /* 0x0000001508887547 */ /* 0x000fec000b800000 */
[----:B------:R-:W-:Y:S01]  /*0090*/  UISETP.GE.U32.AND UP0, UPT, UR4, 0x10, UPT ;  /* 0x000000100400788c */ /* 0x000fe2000bf06070 */
[----:B------:R-:W-:Y:S01]  /*00a0*/  IMAD.MOV.U32 R19, RZ, RZ, RZ ;  /* 0x000000ffff137224 */ /* 0x000fe200078e00ff */
[----:B------:R-:W0:Y:S01]  /*00b0*/  LDCU.64 UR36, c[0x0][0x358] ;  /* 0x00006b00ff2477ac */ /* 0x000e220008000a00 */
[----:B------:R-:W-:-:S06]  /*00c0*/  ULOP3.LUT UR38, UR4, 0xf, URZ, 0xc0, !UPT ;  /* 0x0000000f04267892 */ /* 0x000fcc000f8ec0ff */
[----:B------:R-:W-:Y:S06]  /*00d0*/  BRA.U !UP0, `(.L_x_73) ;  /* 0x0000000908cc7547 */ /* 0x000fec000b800000 */
[----:B------:R-:W1:Y:S01]  /*00e0*/  LDCU.64 UR6, c[0x0][0x380] ;  /* 0x00007000ff0677ac */ /* 0x000e620008000a00 */
[----:B------:R-:W-:Y:S01]  /*00f0*/  BSSY.RECONVERGENT B6, `(.L_x_73) ;  /* 0x00000b1000067945 */ /* 0x000fe20003800200 */
[----:B------:R-:W-:-:S04]  /*0100*/  ULOP3.LUT UR4, UR4, 0x7ffffff0, URZ, 0xc0, !UPT ;  /* 0x7ffffff004047892 */ /* 0x000fc8000f8ec0ff */
[----:B------:R-:W-:Y:S02]  /*0110*/  UIADD3 UR8, UPT, UPT, -UR4, URZ, URZ ;  /* 0x000000ff04087290 */ /* 0x000fe4000fffe1ff */
[----:B------:R-:W-:-:S04]  /*0120*/  MOV R19, UR4 ;  /* 0x0000000400137c02 */ /* 0x000fc80008000f00 */
[----:B------:R-:W-:Y:S01]  /*0130*/  IMAD.U32 R23, RZ, RZ, UR8 ;  /* 0x00000008ff177e24 */ /* 0x000fe2000f8e00ff */
[----:B-1----:R-:W-:-:S04]  /*0140*/  UIADD3 UR5, UP0, UPT, UR6, 0x7, URZ ;  /* 0x0000000706057890 */ /* 0x002fc8000ff1e0ff */
[----:B------:R-:W-:Y:S02]  /*0150*/  UIADD3.X UR6, UPT, UPT, URZ, UR7, URZ, UP0, !UPT ;  /* 0x00000007ff067290 */ /* 0x000fe400087fe4ff */
[----:B------:R-:W-:-:S04]  /*0160*/  IMAD.U32 R16, RZ, RZ, UR5 ;  /* 0x00000005ff107e24 */ /* 0x000fc8000f8e00ff */
[----:B------:R-:W-:-:S07]  /*0170*/  IMAD.U32 R17, RZ, RZ, UR6 ;  /* 0x00000006ff117e24 */ /* 0x000fce000f8e00ff */
.L_x_90:
[----:B0-----:R-:W2:Y:S01]  /*0180*/  LDG.E.S8 R0, desc[UR36][R16.64+-0x7] ;  /* 0xfffff92410007981 */ /* 0x001ea2000c1e1300 */
[----:B------:R-:W-:Y:S01]  /*0190*/  MOV R22, 0x18 ;  /* 0x0000001800167802 */ /* 0x000fe20000000f00 */
[----:B------:R-:W0:Y:S01]  /*01a0*/  LDCU.64 UR4, c[0x4][URZ] ;  /* 0x01000000ff0477ac */ /* 0x000e220008000a00 */
[----:B------:R-:W-:Y:S01]  /*01b0*/  IADD3 R23, PT, PT, R23, 0x10, RZ ;  /* 0x0000001017177810 */ /* 0x000fe20007ffe0ff */
[----:B------:R-:W-:Y:S01]  /*01c0*/  IMAD.MOV.U32 R6, RZ, RZ, R18 ;  /* 0x000000ffff067224 */ /* 0x000fe200078e0012 */
[----:B------:R1:W3:Y:S01]  /*01d0*/  LDC.64 R8, c[0x4][R22] ;  /* 0x0100000016087b82 */ /* 0x0002e20000000a00 */
[----:B------:R-:W-:Y:S02]  /*01e0*/  MOV R7, R2 ;  /* 0x0000000200077202 */ /* 0x000fe40000000f00 */
[----:B------:R-:W-:-:S04]  /*01f0*/  ISETP.NE.AND P0, PT, R23, RZ, PT ;  /* 0x000000ff1700720c */ /* 0x000fc80003f05270 */
[----:B------:R-:W-:Y:S01]  /*0200*/  P2R R24, PR, RZ, 0x1 ;  /* 0x00000001ff187803 */ /* 0x000fe20000000000 */
[----:B0-----:R-:W-:Y:S02]  /*0210*/  IMAD.U32 R4, RZ, RZ, UR4 ;  /* 0x00000004ff047e24 */ /* 0x001fe4000f8e00ff */
[----:B------:R-:W-:Y:S01]  /*0220*/  IMAD.U32 R5, RZ, RZ, UR5 ;  /* 0x00000005ff057e24 */ /* 0x000fe2000f8e00ff */
[----:B--23--:R1:W-:Y:S06]  /*0230*/  STL [R1], R0 ;  /* 0x0000000001007387 */ /* 0x00c3ec0000100800 */
[----:B------:R-:W-:-:S07]  /*0240*/  LEPC R20, `(.L_x_74) ;  /* 0x000000001014794e */ /* 0x000fce0000000000 */
[----:B-1----:R-:W-:Y:S05]  /*0250*/  CALL.ABS.NOINC R8 ;  /* 0x0000000008007343 */ /* 0x002fea0003c00000 */
.L_x_74:
[----:B------:R-:W2:Y:S01]  /*0260*/  LDG.E.S8 R0, desc[UR36][R16.64+-0x6] ;  /* 0xfffffa2410007981 */ /* 0x000ea2000c1e1300 */
[----:B------:R0:W1:Y:S01]  /*0270*/  LDC.64 R8, c[0x4][R22] ;  /* 0x0100000016087b82 */ /* 0x0000620000000a00 */
[----:B------:R-:W3:Y:S01]  /*0280*/  LDCU.64 UR4, c[0x4][URZ] ;  /* 0x01000000ff0477ac */ /* 0x000ee20008000a00 */
[----:B------:R-:W-:Y:S01]  /*0290*/  IMAD.MOV.U32 R6, RZ, RZ, R18 ;  /* 0x000000ffff067224 */ /* 0x000fe200078e0012 */
[----:B------:R-:W-:Y:S01]  /*02a0*/  MOV R7, R2 ;  /* 0x0000000200077202 */ /* 0x000fe20000000f00 */
[----:B---3--:R-:W-:Y:S02]  /*02b0*/  IMAD.U32 R4, RZ, RZ, UR4 ;  /* 0x00000004ff047e24 */ /* 0x008fe4000f8e00ff */
[----:B------:R-:W-:Y:S01]  /*02c0*/  IMAD.U32 R5, RZ, RZ, UR5 ;  /* 0x00000005ff057e24 */ /* 0x000fe2000f8e00ff */
[----:B-12---:R0:W-:Y:S06]  /*02d0*/  STL [R1], R0 ;  /* 0x0000000001007387 */ /* 0x0061ec0000100800 */
[----:B------:R-:W-:-:S07]  /*02e0*/  LEPC R20, `(.L_x_75) ;  /* 0x000000001014794e */ /* 0x000fce0000000000 */
[----:B0-----:R-:W-:Y:S05]  /*02f0*/  CALL.ABS.NOINC R8 ;  /* 0x0000000008007343 */ /* 0x001fea0003c00000 */
.L_x_75:
        /* <DEDUP_REMOVED lines=10> */
.L_x_76:
        /* <DEDUP_REMOVED lines=10> */
.L_x_77:
        /* <DEDUP_REMOVED lines=10> */
.L_x_78:
[----:B------:R-:W2:Y:S01]  /*04e0*/  LDG.E.S8 R0, desc[UR36][R16.64+-0x2] ;  /* 0xfffffe2410007981 */ /* 0x000ea2000c1e1300 */
[----:B------:R0:W1:Y:S01]  /*04f0*/  LDC.64 R8, c[0x4][R22] ;  /* 0x0100000016087b82 */ /* 0x0000620000000a00 */
[----:B------:R-:W3:Y:S01]  /*0500*/  LDCU.64 UR4, c[0x4][URZ] ;  /* 0x01000000ff0477ac */ /* 0x000ee20008000a00 */
[----:B------:R-:W-:Y:S01]  /*0510*/  MOV R6, R18 ;  /* 0x0000001200067202 */ /* 0x000fe20000000f00 */
[----:B------:R-:W-:Y:S02]  /*0520*/  IMAD.MOV.U32 R7, RZ, RZ, R2 ;  /* 0x000000ffff077224 */ /* 0x000fe400078e0002 */
[----:B---3--:R-:W-:Y:S02]  /*0530*/  IMAD.U32 R4, RZ, RZ, UR4 ;  /* 0x00000004ff047e24 */ /* 0x008fe4000f8e00ff */
[----:B------:R-:W-:Y:S01]  /*0540*/  IMAD.U32 R5, RZ, RZ, UR5 ;  /* 0x00000005ff057e24 */ /* 0x000fe2000f8e00ff */
[----:B-12---:R0:W-:Y:S06]  /*0550*/  STL [R1], R0 ;  /* 0x0000000001007387 */ /* 0x0061ec0000100800 */
[----:B------:R-:W-:-:S07]  /*0560*/  LEPC R20, `(.L_x_79) ;  /* 0x000000001014794e */ /* 0x000fce0000000000 */
[----:B0-----:R-:W-:Y:S05]  /*0570*/  CALL.ABS.NOINC R8 ;  /* 0x0000000008007343 */ /* 0x001fea0003c00000 */
.L_x_79:
[----:B------:R-:W2:Y:S01]  /*0580*/  LDG.E.S8 R0, desc[UR36][R16.64+-0x1] ;  /* 0xffffff2410007981 */ /* 0x000ea2000c1e1300 */
[----:B------:R0:W1:Y:S01]  /*0590*/  LDC.64 R8, c[0x4][R22] ;  /* 0x0100000016087b82 */ /* 0x0000620000000a00 */
[----:B------:R-:W3:Y:S01]  /*05a0*/  LDCU.64 UR4, c[0x4][URZ] ;  /* 0x01000000ff0477ac */ /* 0x000ee20008000a00 */
[----:B------:R-:W-:Y:S02]  /*05b0*/  IMAD.MOV.U32 R6, RZ, RZ, R18 ;  /* 0x000000ffff067224 */ /* 0x000fe400078e0012 */
[----:B------:R-:W-:Y:S02]  /*05c0*/  IMAD.MOV.U32 R7, RZ, RZ, R2 ;  /* 0x000000ffff077224 */ /* 0x000fe400078e0002 */
[----:B---3--:R-:W-:Y:S01]  /*05d0*/  IMAD.U32 R4, RZ, RZ, UR4 ;  /* 0x00000004ff047e24 */ /* 0x008fe2000f8e00ff */
[----:B------:R-:W-:Y:S01]  /*05e0*/  MOV R5, UR5 ;  /* 0x0000000500057c02 */ /* 0x000fe20008000f00 */
[----:B-12---:R0:W-:Y:S06]  /*05f0*/  STL [R1], R0 ;  /* 0x0000000001007387 */ /* 0x0061ec0000100800 */
[----:B------:R-:W-:-:S07]  /*0600*/  LEPC R20, `(.L_x_80) ;  /* 0x000000001014794e */ /* 0x000fce0000000000 */
[----:B0-----:R-:W-:Y:S05]  /*0610*/  CALL.ABS.NOINC R8 ;  /* 0x0000000008007343 */ /* 0x001fea0003c00000 */
.L_x_80:
[----:B------:R-:W2:Y:S01]  /*0620*/  LDG.E.S8 R0, desc[UR36][R16.64] ;  /* 0x0000002410007981 */ /* 0x000ea2000c1e1300 */
[----:B------:R0:W1:Y:S01]  /*0630*/  LDC.64 R8, c[0x4][R22] ;  /* 0x0100000016087b82 */ /* 0x0000620000000a00 */
[----:B------:R-:W3:Y:S01]  /*0640*/  LDCU.64 UR4, c[0x4][URZ] ;  /* 0x01000000ff0477ac */ /* 0x000ee20008000a00 */
[----:B------:R-:W-:Y:S01]  /*0650*/  IMAD.MOV.U32 R6, RZ, RZ, R18 ;  /* 0x000000ffff067224 */ /* 0x000fe200078e0012 */
[----:B------:R-:W-:Y:S02]  /*0660*/  MOV R7, R2 ;  /* 0x0000000200077202 */ /* 0x000fe40000000f00 */
[----:B---3--:R-:W-:Y:S01]  /*0670*/  MOV R4, UR4 ;  /* 0x0000000400047c02 */ /* 0x008fe20008000f00 */
[----:B------:R-:W-:Y:S01]  /*0680*/  IMAD.U32 R5, RZ, RZ, UR5 ;  /* 0x00000005ff057e24 */ /* 0x000fe2000f8e00ff */
[----:B-12---:R0:W-:Y:S06]  /*0690*/  STL [R1], R0 ;  /* 0x0000000001007387 */ /* 0x0061ec0000100800 */
[----:B------:R-:W-:-:S07]  /*06a0*/  LEPC R20, `(.L_x_81) ;  /* 0x000000001014794e */ /* 0x000fce0000000000 */
[----:B0-----:R-:W-:Y:S05]  /*06b0*/  CALL.ABS.NOINC R8 ;  /* 0x0000000008007343 */ /* 0x001fea0003c00000 */
.L_x_81:
        /* <DEDUP_REMOVED lines=10> */
.L_x_82:
        /* <DEDUP_REMOVED lines=10> */
.L_x_83:
        /* <DEDUP_REMOVED lines=10> */
.L_x_84:
        /* <DEDUP_REMOVED lines=10> */
.L_x_85:
        /* <DEDUP_REMOVED lines=10> */
.L_x_86:
        /* <DEDUP_REMOVED lines=10> */
.L_x_87:
        /* <DEDUP_REMOVED lines=10> */
.L_x_88:
        /* <DEDUP_REMOVED lines=10> */
.L_x_89:
[----:B------:R-:W-:Y:S02]  /*0bc0*/  ISETP.NE.AND P6, PT, R24, RZ, PT ;  /* 0x000000ff1800720c */ /* 0x000fe40003fc5270 */
[----:B------:R-:W-:-:S04]  /*0bd0*/  IADD3 R16, P0, PT, R16, 0x10, RZ ;  /* 0x0000001010107810 */ /* 0x000fc80007f1e0ff */
[----:B------:R-:W-:-:S07]  /*0be0*/  IADD3.X R17, PT, PT, RZ, R17, RZ, P0, !PT ;  /* 0x00000011ff117210 */ /* 0x000fce00007fe4ff */
[----:B------:R-:W-:Y:S05]  /*0bf0*/  @P6 BRA `(.L_x_90) ;  /* 0xfffffff400606947 */ /* 0x000fea000383ffff */
[----:B------:R-:W-:Y:S05]  /*0c00*/  BSYNC.RECONVERGENT B6 ;  /* 0x0000000000067941 */ /* 0x000fea0003800200 */
.L_x_73:
[----:B------:R-:W-:Y:S01]  /*0c10*/  UISETP.NE.AND UP0, UPT, UR38, URZ, UPT ;  /* 0x000000ff2600728c */ /* 0x000fe2000bf05270 */
[----:B------:R-:W-:Y:S08]  /*0c20*/  BSSY.RECONVERGENT B6, `(.L_x_72) ;  /* 0x00000a8000067945 */ /* 0x000ff00003800200 */
[----:B------:R-:W-:Y:S05]  /*0c30*/  BRA.U !UP0, `(.L_x_91) ;  /* 0x0000000908987547 */ /* 0x000fea000b800000 */
[----:B------:R-:W1:Y:S01]  /*0c40*/  LDC R23, c[0x0][0x388] ;  /* 0x0000e200ff177b82 */ /* 0x000e620000000800 */
[----:B------:R-:W-:Y:S01]  /*0c50*/  UISETP.GE.U32.AND UP0, UPT, UR38, 0x8, UPT ;  /* 0x000000082600788c */ /* 0x000fe2000bf06070 */
[----:B-1----:R-:W-:-:S08]  /*0c60*/  LOP3.LUT R23, R23, 0x7, RZ, 0xc0, !PT ;  /* 0x0000000717177812 */ /* 0x002fd000078ec0ff */
[----:B------:R-:W-:Y:S05]  /*0c70*/  BRA.U !UP0, `(.L_x_92) ;  /* 0x0000000508547547 */ /* 0x000fea000b800000 */
[----:B------:R-:W1:Y:S02]  /*0c80*/  LDCU.64 UR4, c[0x0][0x380] ;  /* 0x00007000ff0477ac */ /* 0x000e640008000a00 */
[----:B-1----:R-:W-:-:S05]  /*0c90*/  IADD3 R16, P0, PT, R19, UR4, RZ ;  /* 0x0000000413107c10 */ /* 0x002fca000ff1e0ff */
[----:B------:R-:W-:Y:S01]  /*0ca0*/  IMAD.X R17, RZ, RZ, UR5, P0 ;  /* 0x00000005ff117e24 */ /* 0x000fe200080e06ff */
[----:B------:R-:W-:Y:S01]  /*0cb0*/  MOV R22, 0x18 ;  /* 0x0000001800167802 */ /* 0x000fe20000000f00 */
[----:B------:R-:W1:Y:S03]  /*0cc0*/  LDCU.64 UR4, c[0x4][URZ] ;  /* 0x01000000ff0477ac */ /* 0x000e660008000a00 */
[----:B0-----:R-:W2:Y:S01]  /*0cd0*/  LDG.E.S8 R0, desc[UR36][R16.64] ;  /* 0x0000002410007981 */ /* 0x001ea2000c1e1300 */
[----:B------:R0:W3:Y:S01]  /*0ce0*/  LDC.64 R8, c[0x4][R22] ;  /* 0x0100000016087b82 */ /* 0x0000e20000000a00 */
[----:B------:R-:W-:Y:S02]  /*0cf0*/  IMAD.MOV.U32 R6, RZ, RZ, R18 ;  /* 0x000000ffff067224 */ /* 0x000fe400078e0012 */
[----:B------:R-:W-:Y:S02]  /*0d00*/  IMAD.MOV.U32 R7, RZ, RZ, R2 ;  /* 0x000000ffff077224 */ /* 0x000fe400078e0002 */
[----:B-1----:R-:W-:Y:S01]  /*0d10*/  IMAD.U32 R4, RZ, RZ, UR4 ;  /* 0x00000004ff047e24 */ /* 0x002fe2000f8e00ff */
[----:B------:R-:W-:Y:S01]  /*0d20*/  MOV R5, UR5 ;  /* 0x0000000500057c02 */ /* 0x000fe20008000f00 */
[----:B--23--:R0:W-:Y:S06]  /*0d30*/  STL [R1], R0 ;  /* 0x0000000001007387 */ /* 0x00c1ec0000100800 */
[----:B------:R-:W-:-:S07]  /*0d40*/  LEPC R20, `(.L_x_93) ;  /* 0x000000001014794e */ /* 0x000fce0000000000 */
[----:B0-----:R-:W-:Y:S05]  /*0d50*/  CALL.ABS.NOINC R8 ;  /* 0x0000000008007343 */ /* 0x001fea0003c00000 */
.L_x_93:
        /* <DEDUP_REMOVED lines=10> */
.L_x_94:
        /* <DEDUP_REMOVED lines=10> */
.L_x_95:
        /* <DEDUP_REMOVED lines=10> */
.L_x_96:
        /* <DEDUP_REMOVED lines=10> */
.L_x_97:
        /* <DEDUP_REMOVED lines=10> */
.L_x_98:
        /* <DEDUP_REMOVED lines=10> */
.L_x_99:
        /* <DEDUP_REMOVED lines=10> */
.L_x_100:
[----:B------:R-:W-:-:S07]  /*11c0*/  VIADD R19, R19, 0x8 ;  /* 0x0000000813137836 */ /* 0x000fce0000000000 */
.L_x_92:
[----:B------:R-:W-:-:S13]  /*11d0*/  ISETP.NE.AND P0, PT, R23, RZ, PT ;  /* 0x000000ff1700720c */ /* 0x000fda0003f05270 */
[----:B------:R-:W-:Y:S05]  /*11e0*/  @!P0 BRA `(.L_x_91) ;  /* 0x00000004002c8947 */ /* 0x000fea0003800000 */
[----:B------:R-:W1:Y:S01]  /*11f0*/  LDC R0, c[0x0][0x388] ;  /* 0x0000e200ff007b82 */ /* 0x000e620000000800 */
[----:B------:R-:W-:Y:S02]  /*1200*/  ISETP.GE.U32.AND P0, PT, R23, 0x4, PT ;  /* 0x000000041700780c */ /* 0x000fe40003f06070 */
[----:B-1----:R-:W-:-:S11]  /*1210*/  LOP3.LUT R23, R0, 0x3, RZ, 0xc0, !PT ;  /* 0x0000000300177812 */ /* 0x002fd600078ec0ff */
[----:B------:R-:W-:Y:S05]  /*1220*/  @!P0 BRA `(.L_x_101) ;  /* 0x0000000000b48947 */ /* 0x000fea0003800000 */
[----:B------:R-:W1:Y:S02]  /*1230*/  LDCU.64 UR4, c[0x0][0x380] ;  /* 0x00007000ff0477ac */ /* 0x000e640008000a00 */
[----:B-1----:R-:W-:-:S05]  /*1240*/  IADD3 R16, P0, PT, R19, UR4, RZ ;  /* 0x0000000413107c10 */ /* 0x002fca000ff1e0ff */
[----:B------:R-:W-:Y:S01]  /*1250*/  IMAD.X R17, RZ, RZ, UR5, P0 ;  /* 0x00000005ff117e24 */ /* 0x000fe200080e06ff */
[----:B------:R-:W-:Y:S01]  /*1260*/  MOV R22, 0x18 ;  /* 0x0000001800167802 */ /* 0x000fe20000000f00 */
[----:B------:R-:W1:Y:S03]  /*1270*/  LDCU.64 UR4, c[0x4][URZ] ;  /* 0x01000000ff0477ac */ /* 0x000e660008000a00 */
[----:B0-----:R-:W2:Y:S01]  /*1280*/  LDG.E.S8 R0, desc[UR36][R16.64] ;  /* 0x0000002410007981 */ /* 0x001ea2000c1e1300 */
[----:B------:R0:W3:Y:S01]  /*1290*/  LDC.64 R8, c[0x4][R22] ;  /* 0x0100000016087b82 */ /* 0x0000e20000000a00 */
[----:B------:R-:W-:Y:S01]  /*12a0*/  IMAD.MOV.U32 R6, RZ, RZ, R18 ;  /* 0x000000ffff067224 */ /* 0x000fe200078e0012 */
[----:B------:R-:W-:Y:S02]  /*12b0*/  MOV R7, R2 ;  /* 0x0000000200077202 */ /* 0x000fe40000000f00 */
[----:B-1----:R-:W-:Y:S01]  /*12c0*/  MOV R4, UR4 ;  /* 0x0000000400047c02 */ /* 0x002fe20008000f00 */
[----:B------:R-:W-:Y:S01]  /*12d0*/  IMAD.U32 R5, RZ, RZ, UR5 ;  /* 0x00000005ff057e24 */ /* 0x000fe2000f8e00ff */
[----:B--23--:R0:W-:Y:S06]  /*12e0*/  STL [R1], R0 ;  /* 0x0000000001007387 */ /* 0x00c1ec0000100800 */
[----:B------:R-:W-:-:S07]  /*12f0*/  LEPC R20, `(.L_x_102) ;  /* 0x000000001014794e */ /* 0x000fce0000000000 */
[----:B0-----:R-:W-:Y:S05]  /*1300*/  CALL.ABS.NOINC R8 ;  /* 0x0000000008007343 */ /* 0x001fea0003c00000 */
.L_x_102:
        /* <DEDUP_REMOVED lines=10> */
.L_x_103:
        /* <DEDUP_REMOVED lines=10> */
.L_x_104:
        /* <DEDUP_REMOVED lines=10> */
.L_x_105:
[----:B------:R-:W-:-:S07]  /*14f0*/  VIADD R19, R19, 0x4 ;  /* 0x0000000413137836 */ /* 0x000fce0000000000 */
.L_x_101:
[----:B------:R-:W-:-:S13]  /*1500*/  ISETP.NE.AND P0, PT, R23, RZ, PT ;  /* 0x000000ff1700720c */ /* 0x000fda0003f05270 */
[----:B------:R-:W-:Y:S05]  /*1510*/  @!P0 BRA `(.L_x_91) ;  /* 0x0000000000608947 */ /* 0x000fea0003800000 */
[----:B------:R-:W1:Y:S01]  /*1520*/  LDCU.64 UR4, c[0x0][0x380] ;  /* 0x00007000ff0477ac */ /* 0x000e620008000a00 */
[----:B------:R-:W-:Y:S01]  /*1530*/  IMAD.MOV R23, RZ, RZ, -R23 ;  /* 0x000000ffff177224 */ /* 0x000fe200078e0a17 */
[----:B-1----:R-:W-:-:S04]  /*1540*/  IADD3 R19, P0, PT, R19, UR4, RZ ;  /* 0x0000000413137c10 */ /* 0x002fc8000ff1e0ff */
[----:B------:R-:W-:-:S09]  /*1550*/  IADD3.X R16, PT, PT, RZ, UR5, RZ, P0, !PT ;  /* 0x00000005ff107c10 */ /* 0x000fd200087fe4ff */
.L_x_107:
[----:B------:R-:W-:Y:S02]  /*1560*/  IMAD.MOV.U32 R10, RZ, RZ, R19 ;  /* 0x000000ffff0a7224 */ /* 0x000fe400078e0013 */
[----:B------:R-:W-:Y:S01]  /*1570*/  IMAD.MOV.U32 R11, RZ, RZ, R16 ;  /* 0x000000ffff0b7224 */ /* 0x000fe200078e0010 */
[----:B------:R-:W-:Y:S01]  /*1580*/  MOV R8, 0x18 ;  /* 0x0000001800087802 */ /* 0x000fe20000000f00 */
[----:B------:R-:W1:Y:S03]  /*1590*/  LDCU.64 UR4, c[0x4][URZ] ;  /* 0x01000000ff0477ac */ /* 0x000e660008000a00 */
[----:B0-----:R-:W2:Y:S01]  /*15a0*/  LDG.E.S8 R0, desc[UR36][R10.64] ;  /* 0x000000240a007981 */ /* 0x001ea2000c1e1300 */
[----:B------:R-:W-:Y:S01]  /*15b0*/  IADD3 R23, PT, PT, R23, 0x1, RZ ;  /* 0x0000000117177810 */ /* 0x000fe20007ffe0ff */
[----:B------:R-:W0:Y:S01]  /*15c0*/  LDC.64 R8, c[0x4][R8] ;  /* 0x0100000008087b82 */ /* 0x000e220000000a00 */
[----:B------:R-:W-:Y:S01]  /*15d0*/  MOV R6, R18 ;  /* 0x0000001200067202 */ /* 0x000fe20000000f00 */
[----:B------:R-:W-:Y:S01]  /*15e0*/  IMAD.MOV.U32 R7, RZ, RZ, R2 ;  /* 0x000000ffff077224 */ /* 0x000fe200078e0002 */
[----:B------:R-:W-:Y:S01]  /*15f0*/  ISETP.NE.AND P0, PT, R23, RZ, PT ;  /* 0x000000ff1700720c */ /* 0x000fe20003f05270 */
[----:B-1----:R-:W-:-:S02]  /*1600*/  IMAD.U32 R4, RZ, RZ, UR4 ;  /* 0x00000004ff047e24 */ /* 0x002fc4000f8e00ff */
[----:B------:R-:W-:Y:S01]  /*1610*/  IMAD.U32 R5, RZ, RZ, UR5 ;  /* 0x00000005ff057e24 */ /* 0x000fe2000f8e00ff */
[----:B--2---:R1:W-:Y:S02]  /*1620*/  STL [R1], R0 ;  /* 0x0000000001007387 */ /* 0x0043e40000100800 */
[----:B01----:R-:W-:-:S07]  /*1630*/  P2R R0, PR, RZ, 0x1 ;  /* 0x00000001ff007803 */ /* 0x003fce0000000000 */
[----:B------:R-:W-:-:S07]  /*1640*/  LEPC R20, `(.L_x_106) ;  /* 0x000000001014794e */ /* 0x000fce0000000000 */
[----:B------:R-:W-:Y:S05]  /*1650*/  CALL.ABS.NOINC R8 ;  /* 0x0000000008007343 */ /* 0x000fea0003c00000 */
.L_x_106:
[----:B------:R-:W-:Y:S02]  /*1660*/  ISETP.NE.AND P6, PT, R23, RZ, PT ;  /* 0x000000ff1700720c */ /* 0x000fe40003fc5270 */
[----:B------:R-:W-:-:S05]  /*1670*/  IADD3 R19, P0, PT, R19, 0x1, RZ ;  /* 0x0000000113137810 */ /* 0x000fca0007f1e0ff */
[----:B------:R-:W-:-:S06]  /*1680*/  IMAD.X R16, RZ, RZ, R16, P0 ;  /* 0x000000ffff107224 */ /* 0x000fcc00000e0610 */
[----:B------:R-:W-:Y:S05]  /*1690*/  @P6 BRA `(.L_x_107) ;  /* 0xfffffffc00b06947 */ /* 0x000fea000383ffff */
.L_x_91:
[----:B0-----:R-:W-:Y:S05]  /*16a0*/  BSYNC.RECONVERGENT B6 ;  /* 0x0000000000067941 */ /* 0x001fea0003800200 */
.L_x_72:
[----:B------:R-:W-:Y:S01]  /*16b0*/  MOV R0, 0x18 ;  /* 0x0000001800007802 */ /* 0x000fe20000000f00 */
[----:B------:R-:W0:Y:S01]  /*16c0*/  LDCU.64 UR4, c[0x4][0x8] ;  /* 0x01000100ff0477ac */ /* 0x000e220008000a00 */
[----:B------:R-:W-:Y:S02]  /*16d0*/  CS2R R6, SRZ ;  /* 0x0000000000067805 */ /* 0x000fe4000001ff00 */
[----:B------:R1:W2:Y:S01]  /*16e0*/  LDC.64 R2, c[0x4][R0] ;  /* 0x0100000000027b82 */ /* 0x0002a20000000a00 */
[----:B0-----:R-:W-:Y:S01]  /*16f0*/  MOV R4, UR4 ;  /* 0x0000000400047c02 */ /* 0x001fe20008000f00 */
[----:B-1----:R-:W-:-:S07]  /*1700*/  IMAD.U32 R5, RZ, RZ, UR5 ;  /* 0x00000005ff057e24 */ /* 0x002fce000f8e00ff */
[----:B------:R-:W-:-:S07]  /*1710*/  LEPC R20, `(.L_x_108) ;  /* 0x000000001014794e */ /* 0x000fce0000000000 */
[----:B--2---:R-:W-:Y:S05]  /*1720*/  CALL.ABS.NOINC R2 ;  /* 0x0000000002007343 */ /* 0x004fea0003c00000 */
.L_x_108:
[----:B------:R-:W-:Y:S05]  /*1730*/  EXIT ;  /* 0x000000000000794d */ /* 0x000fea0003800000 */
.L_x_109:
        /* <DEDUP_REMOVED lines=12> */
.L_x_192:


//--------------------- .text._Z16printGPUIntArrayPii --------------------------
	.section	.text._Z16printGPUIntArrayPii,"ax",@progbits
	.align	128
        .global         _Z16printGPUIntArrayPii
        .type           _Z16printGPUIntArrayPii,@function
        .size           _Z16printGPUIntArrayPii,(.L_x_193 - _Z16printGPUIntArrayPii)
        .other          _Z16printGPUIntArrayPii,@"STO_CUDA_ENTRY STV_DEFAULT"
_Z16printGPUIntArrayPii:
.text._Z16printGPUIntArrayPii:
        /* <DEDUP_REMOVED lines=10> */
[----:B------:R-:W-:Y:S01]  /*00a0*/  HFMA2 R19, -RZ, RZ, 0, 0 ;  /* 0x00000000ff137431 */ /* 0x000fe200000001ff */
[----:B------:R-:W0:Y:S01]  /*00b0*/  LDCU.64 UR36, c[0x0][0x358] ;  /* 0x00006b00ff2477ac */ /* 0x000e220008000a00 */
[----:B------:R-:W-:-:S06]  /*00c0*/  ULOP3.LUT UR38, UR4, 0xf, URZ, 0xc0, !UPT ;  /* 0x0000000f04267892 */ /* 0x000fcc000f8ec0ff */
[----:B------:R-:W-:Y:S06]  /*00d0*/  BRA.U !UP0, `(.L_x_111) ;  /* 0x0000000908cc7547 */ /* 0x000fec000b800000 */
[----:B------:R-:W1:Y:S01]  /*00e0*/  LDCU.64 UR6, c[0x0][0x380] ;  /* 0x00007000ff0677ac */ /* 0x000e620008000a00 */
[----:B------:R-:W-:Y:S01]  /*00f0*/  BSSY.RECONVERGENT B6, `(.L_x_111) ;  /* 0x00000b1000067945 */ /* 0x000fe20003800200 */
[----:B------:R-:W-:-:S04]  /*0100*/  ULOP3.LUT UR4, UR4, 0x7ffffff0, URZ, 0xc0, !UPT ;  /* 0x7ffffff004047892 */ /* 0x000fc8000f8ec0ff */
[----:B------:R-:W-:Y:S02]  /*0110*/  UIADD3 UR8, UPT, UPT, -UR4, URZ, URZ ;  /* 0x000000ff04087290 */ /* 0x000fe4000fffe1ff */
[----:B------:R-:W-:-:S04]  /*0120*/  IMAD.U32 R19, RZ, RZ, UR4 ;  /* 0x00000004ff137e24 */ /* 0x000fc8000f8e00ff */
[----:B------:R-:W-:Y:S01]  /*0130*/  IMAD.U32 R23, RZ, RZ, UR8 ;  /* 0x00000008ff177e24 */ /* 0x000fe2000f8e00ff */
[----:B-1----:R-:W-:-:S04]  /*0140*/  UIADD3 UR5, UP0, UPT, UR6, 0x20, URZ ;  /* 0x0000002006057890 */ /* 0x002fc8000ff1e0ff */
[----:B------:R-:W-:Y:S02]  /*0150*/  UIADD3.X UR6, UPT, UPT, URZ, UR7, URZ, UP0, !UPT ;  /* 0x00000007ff067290 */ /* 0x000fe400087fe4ff */
[----:B------:R-:W-:-:S04]  /*0160*/  MOV R16, UR5 ;  /* 0x0000000500107c02 */ /* 0x000fc80008000f00 */
[----:B------:R-:W-:-:S07]  /*0170*/  IMAD.U32 R17, RZ, RZ, UR6 ;  /* 0x00000006ff117e24 */ /* 0x000fce000f8e00ff */
.L_x_128:
[----:B0-----:R-:W2:Y:S01]  /*0180*/  LDG.E R0, desc[UR36][R16.64+-0x20] ;  /* 0xffffe02410007981 */ /* 0x001ea2000c1e1900 */
[----:B------:R-:W-:Y:S01]  /*0190*/  MOV R22, 0x18 ;  /* 0x0000001800167802 */ /* 0x000fe20000000f00 */
[----:B------:R-:W0:Y:S01]  /*01a0*/  LDCU.64 UR4, c[0x4][URZ] ;  /* 0x01000000ff0477ac */ /* 0x000e220008000a00 */
[----:B------:R-:W-:Y:S01]  /*01b0*/  VIADD R23, R23, 0x10 ;  /* 0x0000001017177836 */ /* 0x000fe20000000000 */
[----:B------:R-:W-:Y:S01]  /*01c0*/  MOV R7, R2 ;  /* 0x0000000200077202 */ /* 0x000fe20000000f00 */
[----:B------:R1:W3:Y:S01]  /*01d0*/  LDC.64 R8, c[0x4][R22] ;  /* 0x0100000016087b82 */ /* 0x0002e20000000a00 */
[----:B------:R-:W-:Y:S02]  /*01e0*/  IMAD.MOV.U32 R6, RZ, RZ, R18 ;  /* 0x000000ffff067224 */ /* 0x000fe400078e0012 */
[----:B------:R-:W-:-:S04]  /*01f0*/  ISETP.NE.AND P0, PT, R23, RZ, PT ;  /* 0x000000ff1700720c */ /* 0x000fc80003f05270 */
[----:B------:R-:W-:Y:S02]  /*0200*/  P2R R24, PR, RZ, 0x1 ;  /* 0x00000001ff187803 */ /* 0x000fe40000000000 */
[----:B0-----:R-:W-:Y:S01]  /*0210*/  MOV R4, UR4 ;  /* 0x0000000400047c02 */ /* 0x001fe20008000f00 */
[----:B------:R-:W-:Y:S01]  /*0220*/  IMAD.U32 R5, RZ, RZ, UR5 ;  /* 0x00000005ff057e24 */ /* 0x000fe2000f8e00ff */
[----:B--23--:R1:W-:Y:S06]  /*0230*/  STL [R1], R0 ;  /* 0x0000000001007387 */ /* 0x00c3ec0000100800 */
[----:B------:R-:W-:-:S07]  /*0240*/  LEPC R20, `(.L_x_112) ;  /* 0x000000001014794e */ /* 0x000fce0000000000 */
[----:B-1----:R-:W-:Y:S05]  /*0250*/  CALL.ABS.NOINC R8 ;  /* 0x0000000008007343 */ /* 0x002fea0003c00000 */
.L_x_112:
[----:B------:R-:W2:Y:S01]  /*0260*/  LDG.E R0, desc[UR36][R16.64+-0x1c] ;  /* 0xffffe42410007981 */ /* 0x000ea2000c1e1900 */
        /* <DEDUP_REMOVED lines=9> */
.L_x_113:
[----:B------:R-:W2:Y:S01]  /*0300*/  LDG.E R0, desc[UR36][R16.64+-0x18] ;  /* 0xffffe82410007981 */ /* 0x000ea2000c1e1900 */
        /* <DEDUP_REMOVED lines=9> */
.L_x_114:
[----:B------:R-:W2:Y:S01]  /*03a0*/  LDG.E R0, desc[UR36][R16.64+-0x14] ;  /* 0xffffec2410007981 */ /* 0x000ea2000c1e1900 */
        /* <DEDUP_REMOVED lines=9> */
.L_x_115:
        /* <DEDUP_REMOVED lines=10> */
.L_x_116:
        /* <DEDUP_REMOVED lines=10> */
.L_x_117:
        /* <DEDUP_REMOVED lines=10> */
.L_x_118:
        /* <DEDUP_REMOVED lines=10> */
.L_x_119:
        /* <DEDUP_REMOVED lines=10> */
.L_x_120:
        /* <DEDUP_REMOVED lines=10> */
.L_x_121:
        /* <DEDUP_REMOVED lines=10> */
.L_x_122:
        /* <DEDUP_REMOVED lines=10> */
.L_x_123:
        /* <DEDUP_REMOVED lines=10> */
.L_x_124:
        /* <DEDUP_REMOVED lines=10> */
.L_x_125:
        /* <DEDUP_REMOVED lines=10> */
.L_x_126:
        /* <DEDUP_REMOVED lines=10> */
.L_x_127:
[----:B------:R-:W-:Y:S02]  /*0bc0*/  ISETP.NE.AND P6, PT, R24, RZ, PT ;  /* 0x000000ff1800720c */ /* 0x000fe40003fc5270 */
[----:B------:R-:W-:-:S05]  /*0bd0*/  IADD3 R16, P0, PT, R16, 0x40, RZ ;  /* 0x0000004010107810 */ /* 0x000fca0007f1e0ff */
[----:B------:R-:W-:-:S06]  /*0be0*/  IMAD.X R17, RZ, RZ, R17, P0 ;  /* 0x000000ffff117224 */ /* 0x000fcc00000e0611 */
[----:B------:R-:W-:Y:S05]  /*0bf0*/  @P6 BRA `(.L_x_128) ;  /* 0xfffffff400606947 */ /* 0x000fea000383ffff */
[----:B------:R-:W-:Y:S05]  /*0c00*/  BSYNC.RECONVERGENT B6 ;  /* 0x0000000000067941 */ /* 0x000fea0003800200 */
.L_x_111:
[----:B------:R-:W-:Y:S01]  /*0c10*/  UISETP.NE.AND UP0, UPT, UR38, URZ, UPT ;  /* 0x000000ff2600728c */ /* 0x000fe2000bf05270 */
[----:B------:R-:W-:Y:S08]  /*0c20*/  BSSY.RECONVERGENT B6, `(.L_x_110) ;  /* 0x00000a5000067945 */ /* 0x000ff00003800200 */
[----:B------:R-:W-:Y:S05]  /*0c30*/  BRA.U !UP0, `(.L_x_129) ;  /* 0x00000009088c7547 */ /* 0x000fea000b800000 */
[----:B------:R-:W1:Y:S01]  /*0c40*/  LDC R23, c[0x0][0x388] ;  /* 0x0000e200ff177b82 */ /* 0x000e620000000800 */
[----:B------:R-:W-:Y:S01]  /*0c50*/  UISETP.GE.U32.AND UP0, UPT, UR38, 0x8, UPT ;  /* 0x000000082600788c */ /* 0x000fe2000bf06070 */
[----:B-1----:R-:W-:-:S08]  /*0c60*/  LOP3.LUT R23, R23, 0x7, RZ, 0xc0, !PT ;  /* 0x0000000717177812 */ /* 0x002fd000078ec0ff */
[----:B------:R-:W-:Y:S05]  /*0c70*/  BRA.U !UP0, `(.L_x_130) ;  /* 0x0000000508507547 */ /* 0x000fea000b800000 */
[----:B------:R-:W1:Y:S01]  /*0c80*/  LDC.64 R16, c[0x0][0x380] ;  /* 0x0000e000ff107b82 */ /* 0x000e620000000a00 */
[----:B------:R-:W-:Y:S01]  /*0c90*/  MOV R22, 0x18 ;  /* 0x0000001800167802 */ /* 0x000fe20000000f00 */
[----:B------:R-:W2:Y:S01]  /*0ca0*/  LDCU.64 UR4, c[0x4][URZ] ;  /* 0x01000000ff0477ac */ /* 0x000ea20008000a00 */
[----:B-1----:R-:W-:-:S05]  /*0cb0*/  IMAD.WIDE.U32 R16, R19, 0x4, R16 ;  /* 0x0000000413107825 */ /* 0x002fca00078e0010 */
[----:B0-----:R-:W3:Y:S01]  /*0cc0*/  LDG.E R0, desc[UR36][R16.64] ;  /* 0x0000002410007981 */ /* 0x001ee2000c1e1900 */
[----:B------:R0:W1:Y:S01]  /*0cd0*/  LDC.64 R8, c[0x4][R22] ;  /* 0x0100000016087b82 */ /* 0x0000620000000a00 */
[----:B--2---:R-:W-:Y:S01]  /*0ce0*/  IMAD.U32 R4, RZ, RZ, UR4 ;  /* 0x00000004ff047e24 */ /* 0x004fe2000f8e00ff */
[----:B------:R-:W-:Y:S01]  /*0cf0*/  MOV R5, UR5 ;  /* 0x0000000500057c02 */ /* 0x000fe20008000f00 */
[----:B------:R-:W-:Y:S02]  /*0d00*/  IMAD.MOV.U32 R6, RZ, RZ, R18 ;  /* 0x000000ffff067224 */ /* 0x000fe400078e0012 */
[----:B------:R-:W-:Y:S01]  /*0d10*/  IMAD.MOV.U32 R7, RZ, RZ, R2 ;  /* 0x000000ffff077224 */ /* 0x000fe200078e0002 */
[----:B-1-3--:R0:W-:Y:S06]  /*0d20*/  STL [R1], R0 ;  /* 0x0000000001007387 */ /* 0x00a1ec0000100800 */
[----:B------:R-:W-:-:S07]  /*0d30*/  LEPC R20, `(.L_x_131) ;  /* 0x000000001014794e */ /* 0x000fce0000000000 */
[----:B0-----:R-:W-:Y:S05]  /*0d40*/  CALL.ABS.NOINC R8 ;  /* 0x0000000008007343 */ /* 0x001fea0003c00000 */
.L_x_131:
        /* <DEDUP_REMOVED lines=10> */
.L_x_132:
        /* <DEDUP_REMOVED lines=10> */
.L_x_133:
        /* <DEDUP_REMOVED lines=10> */
.L_x_134:
        /* <DEDUP_REMOVED lines=10> */
.L_x_135:
        /* <DEDUP_REMOVED lines=10> */
.L_x_136:
        /* <DEDUP_REMOVED lines=10> */
.L_x_137:
        /* <DEDUP_REMOVED lines=10> */
.L_x_138:
[----:B------:R-:W-:-:S07]  /*11b0*/  VIADD R19, R19, 0x8 ;  /* 0x0000000813137836 */ /* 0x000fce0000000000 */
.L_x_130:
[----:B------:R-:W-:-:S13]  /*11c0*/  ISETP.NE.AND P0, PT, R23, RZ, PT ;  /* 0x000000ff1700720c */ /* 0x000fda0003f05270 */
[----:B------:R-:W-:Y:S05]  /*11d0*/  @!P0 BRA `(.L_x_129) ;  /* 0x0000000400248947 */ /* 0x000fea0003800000 */
[----:B------:R-:W1:Y:S01]  /*11e0*/  LDC R0, c[0x0][0x388] ;  /* 0x0000e200ff007b82 */ /* 0x000e620000000800 */
[----:B------:R-:W-:Y:S02]  /*11f0*/  ISETP.GE.U32.AND P0, PT, R23, 0x4, PT ;  /* 0x000000041700780c */ /* 0x000fe40003f06070 */
[----:B-1----:R-:W-:-:S11]  /*1200*/  LOP3.LUT R23, R0, 0x3, RZ, 0xc0, !PT ;  /* 0x0000000300177812 */ /* 0x002fd600078ec0ff */
[----:B------:R-:W-:Y:S05]  /*1210*/  @!P0 BRA `(.L_x_139) ;  /* 0x0000000000b08947 */ /* 0x000fea0003800000 */
        /* <DEDUP_REMOVED lines=13> */
.L_x_140:
        /* <DEDUP_REMOVED lines=10> */
.L_x_141:
        /* <DEDUP_REMOVED lines=10> */
.L_x_142:
        /* <DEDUP_REMOVED lines=10> */
.L_x_143:
[----:B------:R-:W-:-:S07]  /*14d0*/  IADD3 R19, PT, PT, R19, 0x4, RZ ;  /* 0x0000000413137810 */ /* 0x000fce0007ffe0ff */
.L_x_139:
[----:B------:R-:W-:-:S13]  /*14e0*/  ISETP.NE.AND P0, PT, R23, RZ, PT ;  /* 0x000000ff1700720c */ /* 0x000fda0003f05270 */
[----:B------:R-:W-:Y:S05]  /*14f0*/  @!P0 BRA `(.L_x_129) ;  /* 0x00000000005c8947 */ /* 0x000fea0003800000 */
[----:B------:R-:W1:Y:S01]  /*1500*/  LDC.64 R16, c[0x0][0x380] ;  /* 0x0000e000ff107b82 */ /* 0x000e620000000a00 */
[----:B------:R-:W-:Y:S02]  /*1510*/  IMAD.MOV R23, RZ, RZ, -R23 ;  /* 0x000000ffff177224 */ /* 0x000fe400078e0a17 */
[----:B-1----:R-:W-:-:S07]  /*1520*/  IMAD.WIDE.U32 R16, R19, 0x4, R16 ;  /* 0x0000000413107825 */ /* 0x002fce00078e0010 */
.L_x_145:
[----:B------:R-:W-:Y:S01]  /*1530*/  IMAD.MOV.U32 R10, RZ, RZ, R16 ;  /* 0x000000ffff0a7224 */ /* 0x000fe200078e0010 */
[----:B------:R-:W-:Y:S01]  /*1540*/  MOV R11, R17 ;  /* 0x00000011000b7202 */ /* 0x000fe20000000f00 */
[----:B------:R-:W1:Y:S04]  /*1550*/  LDCU.64 UR4, c[0x4][URZ] ;  /* 0x01000000ff0477ac */ /* 0x000e680008000a00 */
[----:B0-----:R-:W2:Y:S01]  /*1560*/  LDG.E R0, desc[UR36][R10.64] ;  /* 0x000000240a007981 */ /* 0x001ea2000c1e1900 */
[----:B------:R-:W-:Y:S01]  /*1570*/  MOV R8, 0x18 ;  /* 0x0000001800087802 */ /* 0x000fe20000000f00 */
[----:B------:R-:W-:Y:S02]  /*1580*/  VIADD R23, R23, 0x1 ;  /* 0x0000000117177836 */ /* 0x000fe40000000000 */
[----:B------:R-:W-:-:S02]  /*1590*/  IMAD.MOV.U32 R6, RZ, RZ, R18 ;  /* 0x000000ffff067224 */ /* 0x000fc400078e0012 */
[----:B------:R-:W-:Y:S01]  /*15a0*/  IMAD.MOV.U32 R7, RZ, RZ, R2 ;  /* 0x000000ffff077224 */ /* 0x000fe200078e0002 */
[----:B------:R-:W0:Y:S01]  /*15b0*/  LDC.64 R8, c[0x4][R8] ;  /* 0x0100000008087b82 */ /* 0x000e220000000a00 */
[----:B------:R-:W-:Y:S01]  /*15c0*/  ISETP.NE.AND P0, PT, R23, RZ, PT ;  /* 0x000000ff1700720c */ /* 0x000fe20003f05270 */
[----:B-1----:R-:W-:Y:S01]  /*15d0*/  IMAD.U32 R4, RZ, RZ, UR4 ;  /* 0x00000004ff047e24 */ /* 0x002fe2000f8e00ff */
[----:B------:R-:W-:Y:S01]  /*15e0*/  MOV R5, UR5 ;  /* 0x0000000500057c02 */ /* 0x000fe20008000f00 */
[----:B--2---:R1:W-:Y:S02]  /*15f0*/  STL [R1], R0 ;  /* 0x0000000001007387 */ /* 0x0043e40000100800 */
[----:B01----:R-:W-:-:S08]  /*1600*/  P2R R0, PR, RZ, 0x1 ;  /* 0x00000001ff007803 */ /* 0x003fd00000000000 */
[----:B------:R-:W-:-:S07]  /*1610*/  LEPC R20, `(.L_x_144) ;  /* 0x000000001014794e */ /* 0x000fce0000000000 */
[----:B------:R-:W-:Y:S05]  /*1620*/  CALL.ABS.NOINC R8 ;  /* 0x0000000008007343 */ /* 0x000fea0003c00000 */
.L_x_144:
[----:B------:R-:W-:Y:S02]  /*1630*/  ISETP.NE.AND P6, PT, R23, RZ, PT ;  /* 0x000000ff1700720c */ /* 0x000fe40003fc5270 */
[----:B------:R-:W-:-:S04]  /*1640*/  IADD3 R16, P0, PT, R16, 0x4, RZ ;  /* 0x0000000410107810 */ /* 0x000fc80007f1e0ff */
[----:B------:R-:W-:-:S07]  /*1650*/  IADD3.X R17, PT, PT, RZ, R17, RZ, P0, !PT ;  /* 0x00000011ff117210 */ /* 0x000fce00007fe4ff */
[----:B------:R-:W-:Y:S05]  /*1660*/  @P6 BRA `(.L_x_145) ;  /* 0xfffffffc00b06947 */ /* 0x000fea000383ffff */
.L_x_129:
[----:B0-----:R-:W-:Y:S05]  /*1670*/  BSYNC.RECONVERGENT B6 ;  /* 0x0000000000067941 */ /* 0x001fea0003800200 */
.L_x_110:
[----:B------:R-:W-:Y:S01]  /*1680*/  MOV R0, 0x18 ;  /* 0x0000001800007802 */ /* 0x000fe20000000f00 */
[----:B------:R-:W0:Y:S01]  /*1690*/  LDCU.64 UR4, c[0x4][0x8] ;  /* 0x01000100ff0477ac */ /* 0x000e220008000a00 */
[----:B------:R-:W-:Y:S02]  /*16a0*/  CS2R R6, SRZ ;  /* 0x0000000000067805 */ /* 0x000fe4000001ff00 */
[----:B------:R1:W2:Y:S01]  /*16b0*/  LDC.64 R2, c[0x4][R0] ;  /* 0x0100000000027b82 */ /* 0x0002a20000000a00 */
[----:B0-----:R-:W-:Y:S01]  /*16c0*/  IMAD.U32 R4, RZ, RZ, UR4 ;  /* 0x00000004ff047e24 */ /* 0x001fe2000f8e00ff */
[----:B-1----:R-:W-:-:S07]  /*16d0*/  MOV R5, UR5 ;  /* 0x0000000500057c02 */ /* 0x002fce0008000f00 */
[----:B------:R-:W-:-:S07]  /*16e0*/  LEPC R20, `(.L_x_146) ;  /* 0x000000001014794e */ /* 0x000fce0000000000 */
[----:B--2---:R-:W-:Y:S05]  /*16f0*/  CALL.ABS.NOINC R2 ;  /* 0x0000000002007343 */ /* 0x004fea0003c00000 */
.L_x_146:
[----:B------:R-:W-:Y:S05]  /*1700*/  EXIT ;  /* 0x000000000000794d */ /* 0x000fea0003800000 */
.L_x_147:
        /* <DEDUP_REMOVED lines=15> */
.L_x_193:


//--------------------- .text._Z11printGPUIntPi   --------------------------
	.section	.text._Z11printGPUIntPi,"ax",@progbits
	.align	128
        .global         _Z11printGPUIntPi
        .type           _Z11printGPUIntPi,@function
        .size           _Z11printGPUIntPi,(.L_x_194 - _Z11printGPUIntPi)
        .other          _Z11printGPUIntPi,@"STO_CUDA_ENTRY STV_DEFAULT"
_Z11printGPUIntPi:
.text._Z11printGPUIntPi:
[----:B------:R-:W0:Y:S08]  /*0000*/  LDC R1, c[0x0][0x37c] ;  /* 0x0000df00ff017b82 */ /* 0x000e300000000800 */
[----:B------:R-:W1:Y:S01]  /*0010*/  LDC.64 R2, c[0x0][0x380] ;  /* 0x0000e000ff027b82 */ /* 0x000e620000000a00 */
[----:B------:R-:W1:Y:S01]  /*0020*/  LDCU.64 UR4, c[0x0][0x358] ;  /* 0x00006b00ff0477ac */ /* 0x000e620008000a00 */
[----:B0-----:R-:W-:Y:S01]  /*0030*/  VIADD R1, R1, 0xfffffff8 ;  /* 0xfffffff801017836 */ /* 0x001fe20000000000 */
[----:B------:R-:W0:Y:S01]  /*0040*/  LDCU.64 UR6, c[0x4][0x10] ;  /* 0x01000200ff0677ac */ /* 0x000e220008000a00 */
[----:B-1----:R-:W2:Y:S01]  /*0050*/  LDG.E R2, desc[UR4][R2.64] ;  /* 0x0000000402027981 */ /* 0x002ea2000c1e1900 */
[----:B------:R-:W-:Y:S01]  /*0060*/  MOV R0, 0x18 ;  /* 0x0000001800007802 */ /* 0x000fe20000000f00 */
[----:B------:R-:W1:Y:S01]  /*0070*/  LDCU UR4, c[0x0][0x2f8] ;  /* 0x00005f00ff0477ac */ /* 0x000e620008000800 */
[----:B0-----:R-:W-:Y:S01]  /*0080*/  IMAD.U32 R4, RZ, RZ, UR6 ;  /* 0x00000006ff047e24 */ /* 0x001fe2000f8e00ff */
[----:B------:R-:W-:Y:S01]  /*0090*/  MOV R5, UR7 ;  /* 0x0000000700057c02 */ /* 0x000fe20008000f00 */
[----:B------:R0:W3:Y:S01]  /*00a0*/  LDC.64 R8, c[0x4][R0] ;  /* 0x0100000000087b82 */ /* 0x0000e20000000a00 */
[----:B------:R-:W4:Y:S01]  /*00b0*/  LDCU UR5, c[0x0][0x2fc] ;  /* 0x00005f80ff0577ac */ /* 0x000f220008000800 */
[----:B-1----:R-:W-:-:S05]  /*00c0*/  IADD3 R6, P0, PT, R1, UR4, RZ ;  /* 0x0000000401067c10 */ /* 0x002fca000ff1e0ff */
[----:B----4-:R-:W-:Y:S01]  /*00d0*/  IMAD.X R7, RZ, RZ, UR5, P0 ;  /* 0x00000005ff077e24 */ /* 0x010fe200080e06ff */
[----:B--23--:R0:W-:Y:S07]  /*00e0*/  STL [R1], R2 ;  /* 0x0000000201007387 */ /* 0x00c1ee0000100800 */
[----:B------:R-:W-:-:S07]  /*00f0*/  LEPC R20, `(.L_x_148) ;  /* 0x000000001014794e */ /* 0x000fce0000000000 */
[----:B0-----:R-:W-:Y:S05]  /*0100*/  CALL.ABS.NOINC R8 ;  /* 0x0000000008007343 */ /* 0x001fea0003c00000 */
.L_x_148:
[----:B------:R-:W-:Y:S05]  /*0110*/  EXIT ;  /* 0x000000000000794d */ /* 0x000fea0003800000 */
.L_x_149:
        /* <DEDUP_REMOVED lines=14> */
.L_x_194:


//--------------------- .text._Z8printGPUPii      --------------------------
	.section	.text._Z8printGPUPii,"ax",@progbits
	.align	128
        .global         _Z8printGPUPii
        .type           _Z8printGPUPii,@function
        .size           _Z8printGPUPii,(.L_x_195 - _Z8printGPUPii)
        .other          _Z8printGPUPii,@"STO_CUDA_ENTRY STV_DEFAULT"
_Z8printGPUPii:
.text._Z8printGPUPii:
[----:B------:R-:W0:Y:S08]  /*0000*/  LDC R1, c[0x0][0x37c] ;  /* 0x0000df00ff017b82 */ /* 0x000e300000000800 */
[----:B------:R-:W1:Y:S01]  /*0010*/  LDC R25, c[0x0][0x388] ;  /* 0x0000e200ff197b82 */ /* 0x000e620000000800 */
[----:B------:R-:W2:Y:S01]  /*0020*/  LDCU UR4, c[0x0][0x2f8] ;  /* 0x00005f00ff0477ac */ /* 0x000ea20008000800 */
[----:B0-----:R-:W-:Y:S01]  /*0030*/  VIADD R1, R1, 0xfffffff8 ;  /* 0xfffffff801017836 */ /* 0x001fe20000000000 */
[----:B------:R-:W0:Y:S04]  /*0040*/  LDCU UR5, c[0x0][0x2fc] ;  /* 0x00005f80ff0577ac */ /* 0x000e280008000800 */
[----:B--2---:R-:W-:-:S02]  /*0050*/  IADD3 R17, P1, PT, R1, UR4, RZ ;  /* 0x0000000401117c10 */ /* 0x004fc4000ff3e0ff */
[----:B-1----:R-:W-:-:S13]  /*0060*/  ISETP.GE.AND P0, PT, R25, 0x1, PT ;  /* 0x000000011900780c */ /* 0x002fda0003f06270 */
[----:B0-----:R-:W-:Y:S05]  /*0070*/  @!P0 EXIT ;  /* 0x000000000000894d */ /* 0x001fea0003800000 */
[----:B------:R-:W-:Y:S01]  /*0080*/  IMAD.X R16, RZ, RZ, UR5, P1 ;  /* 0x00000005ff107e24 */ /* 0x000fe200088e06ff */
[----:B------:R-:W-:Y:S01]  /*0090*/  LOP3.LUT R25, R25, 0x3, RZ, 0xc0, !PT ;  /* 0x0000000319197812 */ /* 0x000fe200078ec0ff */
[----:B------:R-:W-:Y:S01]  /*00a0*/  IMAD.MOV.U32 R24, RZ, RZ, RZ ;  /* 0x000000ffff187224 */ /* 0x000fe200078e00ff */
[----:B------:R-:W0:Y:S06]  /*00b0*/  LDCU.64 UR36, c[0x0][0x358] ;  /* 0x00006b00ff2477ac */ /* 0x000e2c0008000a00 */
.L_x_186:
[----:B------:R-:W1:Y:S01]  /*00c0*/  LDC R5, c[0x0][0x388] ;  /* 0x0000e200ff057b82 */ /* 0x000e620000000800 */
[----:B------:R-:W-:Y:S01]  /*00d0*/  IMAD.MOV.U32 R22, RZ, RZ, RZ ;  /* 0x000000ffff167224 */ /* 0x000fe200078e00ff */
[----:B-1----:R-:W-:Y:S01]  /*00e0*/  ISETP.GE.U32.AND P0, PT, R5, 0x10, PT ;  /* 0x000000100500780c */ /* 0x002fe20003f06070 */
[C---:B------:R-:W-:Y:S01]  /*00f0*/  IMAD R23, R24.reuse, R5, RZ ;  /* 0x0000000518177224 */ /* 0x040fe200078e02ff */
[----:B------:R-:W-:-:S04]  /*0100*/  IADD3 R24, PT, PT, R24, 0x1, RZ ;  /* 0x0000000118187810 */ /* 0x000fc80007ffe0ff */
[----:B------:R-:W-:-:S04]  /*0110*/  ISETP.NE.AND P1, PT, R24, R5, PT ;  /* 0x000000051800720c */ /* 0x000fc80003f25270 */
[----:B------:R-:W-:-:S03]  /*0120*/  P2R R26, PR, RZ, 0x2 ;  /* 0x00000002ff1a7803 */ /* 0x000fc60000000000 */
[----:B------:R-:W-:Y:S06]  /*0130*/  @!P0 BRA `(.L_x_150) ;  /* 0x0000000800c48947 */ /* 0x000fec0003800000 */
[----:B------:R-:W1:Y:S01]  /*0140*/  LDC.64 R2, c[0x0][0x380] ;  /* 0x0000e000ff027b82 */ /* 0x000e620000000a00 */
[----:B------:R-:W-:Y:S01]  /*0150*/  LOP3.LUT R22, R5, 0x7ffffff0, RZ, 0xc0, !PT ;  /* 0x7ffffff005167812 */ /* 0x000fe200078ec0ff */
[----:B------:R-:W-:Y:S01]  /*0160*/  BSSY.RECONVERGENT B6, `(.L_x_150) ;  /* 0x00000ae000067945 */ /* 0x000fe20003800200 */
[----:B-1----:R-:W-:-:S03]  /*0170*/  IMAD.WIDE.U32 R2, R23, 0x4, R2 ;  /* 0x0000000417027825 */ /* 0x002fc600078e0002 */
[----:B------:R-:W-:Y:S01]  /*0180*/  IADD3 R28, P0, PT, R2, 0x20, RZ ;  /* 0x00000020021c7810 */ /* 0x000fe20007f1e0ff */
[----:B------:R-:W-:-:S04]  /*0190*/  IMAD.MOV R2, RZ, RZ, -R22 ;  /* 0x000000ffff027224 */ /* 0x000fc800078e0a16 */
[----:B------:R-:W-:-:S08]  /*01a0*/  IMAD.X R29, RZ, RZ, R3, P0 ;  /* 0x000000ffff1d7224 */ /* 0x000fd000000e0603 */
.L_x_167:
[----:B0-----:R-:W2:Y:S01]  /*01b0*/  LDG.E R0, desc[UR36][R28.64+-0x20] ;  /* 0xffffe0241c007981 */ /* 0x001ea2000c1e1900 */
[----:B------:R-:W-:Y:S01]  /*01c0*/  MOV R8, 0x18 ;  /* 0x0000001800087802 */ /* 0x000fe20000000f00 */
[----:B------:R-:W0:Y:S01]  /*01d0*/  LDCU.64 UR4, c[0x4][URZ] ;  /* 0x01000000ff0477ac */ /* 0x000e220008000a00 */
[----:B------:R-:W-:Y:S01]  /*01e0*/  IADD3 R2, PT, PT, R2, 0x10, RZ ;  /* 0x0000001002027810 */ /* 0x000fe20007ffe0ff */
[----:B------:R-:W-:Y:S01]  /*01f0*/  IMAD.MOV.U32 R6, RZ, RZ, R17 ;  /* 0x000000ffff067224 */ /* 0x000fe200078e0011 */
[----:B------:R-:W-:Y:S02]  /*0200*/  MOV R7, R16 ;  /* 0x0000001000077202 */ /* 0x000fe40000000f00 */
[----:B------:R-:W1:Y:S01]  /*0210*/  LDC.64 R8, c[0x4][R8] ;  /* 0x0100000008087b82 */ /* 0x000e620000000a00 */
[----:B------:R-:W-:-:S04]  /*0220*/  ISETP.NE.AND P0, PT, R2, RZ, PT ;  /* 0x000000ff0200720c */ /* 0x000fc80003f05270 */
[----:B------:R-:W-:Y:S01]  /*0230*/  P2R R19, PR, RZ, 0x1 ;  /* 0x00000001ff137803 */ /* 0x000fe20000000000 */
[----:B0-----:R-:W-:Y:S02]  /*0240*/  IMAD.U32 R4, RZ, RZ, UR4 ;  /* 0x00000004ff047e24 */ /* 0x001fe4000f8e00ff */
[----:B------:R-:W-:Y:S01]  /*0250*/  IMAD.U32 R5, RZ, RZ, UR5 ;  /* 0x00000005ff057e24 */ /* 0x000fe2000f8e00ff */
[----:B-12---:R0:W-:Y:S06]  /*0260*/  STL [R1], R0 ;  /* 0x0000000001007387 */ /* 0x0061ec0000100800 */
[----:B------:R-:W-:-:S07]  /*0270*/  LEPC R20, `(.L_x_151) ;  /* 0x000000001014794e */ /* 0x000fce0000000000 */
[----:B0-----:R-:W-:Y:S05]  /*0280*/  CALL.ABS.NOINC R8 ;  /* 0x0000000008007343 */ /* 0x001fea0003c00000 */
.L_x_151:
[----:B------:R-:W2:Y:S01]  /*0290*/  LDG.E R0, desc[UR36][R28.64+-0x1c] ;  /* 0xffffe4241c007981 */ /* 0x000ea2000c1e1900 */
[----:B------:R-:W-:Y:S01]  /*02a0*/  MOV R18, 0x18 ;  /* 0x0000001800127802 */ /* 0x000fe20000000f00 */
[----:B------:R-:W0:Y:S01]  /*02b0*/  LDCU.64 UR4, c[0x4][URZ] ;  /* 0x01000000ff0477ac */ /* 0x000e220008000a00 */
[----:B------:R-:W-:Y:S01]  /*02c0*/  IMAD.MOV.U32 R6, RZ, RZ, R17 ;  /* 0x000000ffff067224 */ /* 0x000fe200078e0011 */
[----:B------:R-:W-:Y:S01]  /*02d0*/  MOV R7, R16 ;  /* 0x0000001000077202 */ /* 0x000fe20000000f00 */
[----:B------:R1:W3:Y:S01]  /*02e0*/  LDC.64 R8, c[0x4][R18] ;  /* 0x0100000012087b82 */ /* 0x0002e20000000a00 */
[----:B0-----:R-:W-:Y:S02]  /*02f0*/  IMAD.U32 R4, RZ, RZ, UR4 ;  /* 0x00000004ff047e24 */ /* 0x001fe4000f8e00ff */
[----:B------:R-:W-:Y:S01]  /*0300*/  IMAD.U32 R5, RZ, RZ, UR5 ;  /* 0x00000005ff057e24 */ /* 0x000fe2000f8e00ff */
[----:B--23--:R1:W-:Y:S06]  /*0310*/  STL [R1], R0 ;  /* 0x0000000001007387 */ /* 0x00c3ec0000100800 */
[----:B------:R-:W-:-:S07]  /*0320*/  LEPC R20, `(.L_x_152) ;  /* 0x000000001014794e */ /* 0x000fce0000000000 */
[----:B-1----:R-:W-:Y:S05]  /*0330*/  CALL.ABS.NOINC R8 ;  /* 0x0000000008007343 */ /* 0x002fea0003c00000 */
.L_x_152:
[----:B------:R-:W2:Y:S01]  /*0340*/  LDG.E R0, desc[UR36][R28.64+-0x18] ;  /* 0xffffe8241c007981 */ /* 0x000ea2000c1e1900 */
        /* <DEDUP_REMOVED lines=9> */
.L_x_153:
        /* <DEDUP_REMOVED lines=10> */
.L_x_154:
        /* <DEDUP_REMOVED lines=10> */
.L_x_155:
        /* <DEDUP_REMOVED lines=10> */
.L_x_156:
        /* <DEDUP_REMOVED lines=10> */
.L_x_157:
        /* <DEDUP_REMOVED lines=10> */
.L_x_158:
        /* <DEDUP_REMOVED lines=10> */
.L_x_159:
        /* <DEDUP_REMOVED lines=10> */
.L_x_160:
        /* <DEDUP_REMOVED lines=10> */
.L_x_161:
        /* <DEDUP_REMOVED lines=10> */
.L_x_162:
        /* <DEDUP_REMOVED lines=10> */
.L_x_163:
        /* <DEDUP_REMOVED lines=10> */
.L_x_164:
        /* <DEDUP_REMOVED lines=10> */
.L_x_165:
        /* <DEDUP_REMOVED lines=10> */
.L_x_166:
[----:B------:R-:W-:Y:S02]  /*0c00*/  ISETP.NE.AND P6, PT, R19, RZ, PT ;  /* 0x000000ff1300720c */ /* 0x000fe40003fc5270 */
[----:B------:R-:W-:-:S05]  /*0c10*/  IADD3 R28, P0, PT, R28, 0x40, RZ ;  /* 0x000000401c1c7810 */ /* 0x000fca0007f1e0ff */
[----:B------:R-:W-:-:S06]  /*0c20*/  IMAD.X R29, RZ, RZ, R29, P0 ;  /* 0x000000ffff1d7224 */ /* 0x000fcc00000e061d */
[----:B------:R-:W-:Y:S05]  /*0c30*/  @P6 BRA `(.L_x_167) ;  /* 0xfffffff4005c6947 */ /* 0x000fea000383ffff */
[----:B------:R-:W-:Y:S05]  /*0c40*/  BSYNC.RECONVERGENT B6 ;  /* 0x0000000000067941 */ /* 0x000fea0003800200 */
.L_x_150:
[----:B------:R-:W1:Y:S02]  /*0c50*/  LDC R19, c[0x0][0x388] ;  /* 0x0000e200ff137b82 */ /* 0x000e640000000800 */
[----:B-1----:R-:W-:-:S04]  /*0c60*/  LOP3.LUT R0, R19, 0xf, RZ, 0xc0, !PT ;  /* 0x0000000f13007812 */ /* 0x002fc800078ec0ff */
[----:B------:R-:W-:-:S13]  /*0c70*/  ISETP.NE.AND P0, PT, R0, RZ, PT ;  /* 0x000000ff0000720c */ /* 0x000fda0003f05270 */
[----:B------:R-:W-:Y:S05]  /*0c80*/  @!P0 BRA `(.L_x_168) ;  /* 0x0000000c002c8947 */ /* 0x000fea0003800000 */
[----:B------:R-:W1:Y:S01]  /*0c90*/  LDCU UR4, c[0x0][0x2f8] ;  /* 0x00005f00ff0477ac */ /* 0x000e620008000800 */
[----:B------:R-:W-:-:S05]  /*0ca0*/  VIADD R0, R0, 0xffffffff ;  /* 0xffffffff00007836 */ /* 0x000fca0000000000 */
[----:B------:R-:W-:Y:S01]  /*0cb0*/  ISETP.GE.U32.AND P0, PT, R0, 0x7, PT ;  /* 0x000000070000780c */ /* 0x000fe20003f06070 */
[----:B-1----:R-:W-:-:S12]  /*0cc0*/  VIADD R2, R17, -UR4 ;  /* 0x8000000411027c36 */ /* 0x002fd80008000000 */
[----:B------:R-:W-:Y:S05]  /*0cd0*/  @!P0 BRA `(.L_x_169) ;  /* 0x00000004006c8947 */ /* 0x000fea0003800000 */
[----:B------:R-:W1:Y:S01]  /*0ce0*/  LDC.64 R10, c[0x0][0x380] ;  /* 0x0000e000ff0a7b82 */ /* 0x000e620000000a00 */
[----:B------:R-:W-:Y:S01]  /*0cf0*/  IADD3 R3, PT, PT, R23, R22, RZ ;  /* 0x0000001617037210 */ /* 0x000fe20007ffe0ff */
[----:B------:R-:W2:Y:S04]  /*0d00*/  LDCU.64 UR4, c[0x4][URZ] ;  /* 0x01000000ff0477ac */ /* 0x000ea80008000a00 */
[----:B-1----:R-:W-:-:S06]  /*0d10*/  IMAD.WIDE.U32 R10, R3, 0x4, R10 ;  /* 0x00000004030a7825 */ /* 0x002fcc00078e000a */
[----:B0-----:R-:W3:Y:S01]  /*0d20*/  LDG.E R11, desc[UR36][R10.64] ;  /* 0x000000240a0b7981 */ /* 0x001ee2000c1e1900 */
[----:B------:R-:W-:Y:S01]  /*0d30*/  MOV R8, 0x18 ;  /* 0x0000001800087802 */ /* 0x000fe20000000f00 */
[----:B--2---:R-:W-:Y:S01]  /*0d40*/  IMAD.U32 R4, RZ, RZ, UR4 ;  /* 0x00000004ff047e24 */ /* 0x004fe2000f8e00ff */
[----:B------:R-:W-:Y:S01]  /*0d50*/  MOV R7, R16 ;  /* 0x0000001000077202 */ /* 0x000fe20000000f00 */
[----:B------:R-:W-:Y:S02]  /*0d60*/  IMAD.U32 R5, RZ, RZ, UR5 ;  /* 0x00000005ff057e24 */ /* 0x000fe4000f8e00ff */
[----:B------:R-:W-:Y:S01]  /*0d70*/  IMAD.MOV.U32 R6, RZ, RZ, R17 ;  /* 0x000000ffff067224 */ /* 0x000fe200078e0011 */
[----:B------:R-:W0:Y:S02]  /*0d80*/  LDC.64 R8, c[0x4][R8] ;  /* 0x0100000008087b82 */ /* 0x000e240000000a00 */
[----:B0--3--:R1:W-:Y:S04]  /*0d90*/  STL [R2], R11 ;  /* 0x0000000b02007387 */ /* 0x0093e80000100800 */
[----:B------:R-:W-:-:S07]  /*0da0*/  LEPC R20, `(.L_x_170) ;  /* 0x000000001014794e */ /* 0x000fce0000000000 */
[----:B-1----:R-:W-:Y:S05]  /*0db0*/  CALL.ABS.NOINC R8 ;  /* 0x0000000008007343 */ /* 0x002fea0003c00000 */
.L_x_170:
[----:B------:R-:W0:Y:S01]  /*0dc0*/  LDCU.64 UR4, c[0x0][0x380] ;  /* 0x00007000ff0477ac */ /* 0x000e220008000a00 */
[----:B------:R-:W-:-:S05]  /*0dd0*/  IADD3 R0, P0, PT, R23, R22, RZ ;  /* 0x0000001617007210 */ /* 0x000fca0007f1e0ff */
[----:B------:R-:W-:Y:S01]  /*0de0*/  IMAD.X R3, RZ, RZ, RZ, P0 ;  /* 0x000000ffff037224 */ /* 0x000fe200000e06ff */
[----:B0-----:R-:W-:-:S04]  /*0df0*/  LEA R28, P0, R0, UR4, 0x2 ;  /* 0x00000004001c7c11 */ /* 0x001fc8000f8010ff */
[----:B------:R-:W-:Y:S01]  /*0e00*/  LEA.HI.X R29, R0, UR5, R3, 0x2, P0 ;  /* 0x00000005001d7c11 */ /* 0x000fe200080f1403 */
[----:B------:R-:W0:Y:S04]  /*0e10*/  LDCU.64 UR4, c[0x4][URZ] ;  /* 0x01000000ff0477ac */ /* 0x000e280008000a00 */
[----:B------:R-:W2:Y:S01]  /*0e20*/  LDG.E R3, desc[UR36][R28.64+0x4] ;  /* 0x000004241c037981 */ /* 0x000ea2000c1e1900 */
[----:B------:R-:W-:Y:S01]  /*0e30*/  MOV R18, 0x18 ;  /* 0x0000001800127802 */ /* 0x000fe20000000f00 */
[----:B------:R-:W-:Y:S01]  /*0e40*/  IMAD.MOV.U32 R7, RZ, RZ, R16 ;  /* 0x000000ffff077224 */ /* 0x000fe200078e0010 */
[----:B------:R-:W-:Y:S02]  /*0e50*/  MOV R6, R17 ;  /* 0x0000001100067202 */ /* 0x000fe40000000f00 */
[----:B------:R1:W3:Y:S01]  /*0e60*/  LDC.64 R8, c[0x4][R18] ;  /* 0x0100000012087b82 */ /* 0x0002e20000000a00 */
[----:B0-----:R-:W-:-:S02]  /*0e70*/  IMAD.U32 R4, RZ, RZ, UR4 ;  /* 0x00000004ff047e24 */ /* 0x001fc4000f8e00ff */
[----:B------:R-:W-:Y:S01]  /*0e80*/  IMAD.U32 R5, RZ, RZ, UR5 ;  /* 0x00000005ff057e24 */ /* 0x000fe2000f8e00ff */
[----:B--23--:R1:W-:Y:S06]  /*0e90*/  STL [R2], R3 ;  /* 0x0000000302007387 */ /* 0x00c3ec0000100800 */
[----:B------:R-:W-:-:S07]  /*0ea0*/  LEPC R20, `(.L_x_171) ;  /* 0x000000001014794e */ /* 0x000fce0000000000 */
[----:B-1----:R-:W-:Y:S05]  /*0eb0*/  CALL.ABS.NOINC R8 ;  /* 0x0000000008007343 */ /* 0x002fea0003c00000 */
.L_x_171:
        /* <DEDUP_REMOVED lines=10> */
.L_x_172:
        /* <DEDUP_REMOVED lines=10> */
.L_x_173:
        /* <DEDUP_REMOVED lines=10> */
.L_x_174:
        /* <DEDUP_REMOVED lines=10> */
.L_x_175:
        /* <DEDUP_REMOVED lines=10> */
.L_x_176:
        /* <DEDUP_REMOVED lines=10> */
.L_x_177:
[----:B------:R-:W-:-:S07]  /*1280*/  VIADD R22, R22, 0x8 ;  /* 0x0000000816167836 */ /* 0x000fce0000000000 */
.L_x_169:
[----:B------:R-:W-:-:S04]  /*1290*/  LOP3.LUT R0, R19, 0x7, RZ, 0xc0, !PT ;  /* 0x0000000713007812 */ /* 0x000fc800078ec0ff */
[----:B------:R-:W-:-:S13]  /*12a0*/  ISETP.NE.AND P0, PT, R0, RZ, PT ;  /* 0x000000ff0000720c */ /* 0x000fda0003f05270 */
[----:B------:R-:W-:Y:S05]  /*12b0*/  @!P0 BRA `(.L_x_168) ;  /* 0x0000000400a08947 */ /* 0x000fea0003800000 */
[----:B------:R-:W-:-:S05]  /*12c0*/  VIADD R0, R0, 0xffffffff ;  /* 0xffffffff00007836 */ /* 0x000fca0000000000 */
[----:B------:R-:W-:-:S13]  /*12d0*/  ISETP.GE.U32.AND P0, PT, R0, 0x3, PT ;  /* 0x000000030000780c */ /* 0x000fda0003f06070 */
[----:B------:R-:W-:Y:S05]  /*12e0*/  @!P0 BRA `(.L_x_178) ;  /* 0x0000000000cc8947 */ /* 0x000fea0003800000 */
[----:B------:R-:W1:Y:S01]  /*12f0*/  LDC.64 R10, c[0x0][0x380] ;  /* 0x0000e000ff0a7b82 */ /* 0x000e620000000a00 */
[----:B------:R-:W-:Y:S01]  /*1300*/  IADD3 R3, PT, PT, R23, R22, RZ ;  /* 0x0000001617037210 */ /* 0x000fe20007ffe0ff */
[----:B------:R-:W2:Y:S04]  /*1310*/  LDCU.64 UR4, c[0x4][URZ] ;  /* 0x01000000ff0477ac */ /* 0x000ea80008000a00 */
[----:B-1----:R-:W-:-:S05]  /*1320*/  IMAD.WIDE.U32 R10, R3, 0x4, R10 ;  /* 0x00000004030a7825 */ /* 0x002fca00078e000a */
        /* <DEDUP_REMOVED lines=10> */
.L_x_179:
        /* <DEDUP_REMOVED lines=16> */
.L_x_180:
        /* <DEDUP_REMOVED lines=10> */
.L_x_181:
        /* <DEDUP_REMOVED lines=10> */
.L_x_182:
[----:B------:R-:W-:-:S07]  /*1610*/  IADD3 R22, PT, PT, R22, 0x4, RZ ;  /* 0x0000000416167810 */ /* 0x000fce0007ffe0ff */
.L_x_178:
[----:B------:R-:W-:-:S13]  /*1620*/  ISETP.NE.AND P0, PT, R25, RZ, PT ;  /* 0x000000ff1900720c */ /* 0x000fda0003f05270 */
[----:B------:R-:W-:Y:S05]  /*1630*/  @!P0 BRA `(.L_x_168) ;  /* 0x0000000000c08947 */ /* 0x000fea0003800000 */
[----:B------:R-:W1:Y:S01]  /*1640*/  LDC.64 R10, c[0x0][0x380] ;  /* 0x0000e000ff0a7b82 */ /* 0x000e620000000a00 */
[----:B------:R-:W-:Y:S01]  /*1650*/  IMAD.IADD R3, R23, 0x1, R22 ;  /* 0x0000000117037824 */ /* 0x000fe200078e0216 */
[----:B------:R-:W-:Y:S01]  /*1660*/  MOV R8, 0x18 ;  /* 0x0000001800087802 */ /* 0x000fe20000000f00 */
[----:B------:R-:W2:Y:S02]  /*1670*/  LDCU.64 UR4, c[0x4][URZ] ;  /* 0x01000000ff0477ac */ /* 0x000ea40008000a00 */
[----:B-1----:R-:W-:-:S06]  /*1680*/  IMAD.WIDE.U32 R10, R3, 0x4, R10 ;  /* 0x00000004030a7825 */ /* 0x002fcc00078e000a */
[----:B0-----:R-:W3:Y:S01]  /*1690*/  LDG.E R11, desc[UR36][R10.64] ;  /* 0x000000240a0b7981 */ /* 0x001ee2000c1e1900 */
[----:B------:R-:W0:Y:S01]  /*16a0*/  LDC.64 R8, c[0x4][R8] ;  /* 0x0100000008087b82 */ /* 0x000e220000000a00 */
[----:B------:R-:W-:Y:S01]  /*16b0*/  ISETP.NE.AND P0, PT, R25, 0x1, PT ;  /* 0x000000011900780c */ /* 0x000fe20003f05270 */
[----:B--2---:R-:W-:Y:S01]  /*16c0*/  IMAD.U32 R4, RZ, RZ, UR4 ;  /* 0x00000004ff047e24 */ /* 0x004fe2000f8e00ff */
[----:B------:R-:W-:Y:S01]  /*16d0*/  MOV R5, UR5 ;  /* 0x0000000500057c02 */ /* 0x000fe20008000f00 */
[----:B------:R-:W-:Y:S01]  /*16e0*/  IMAD.MOV.U32 R6, RZ, RZ, R17 ;  /* 0x000000ffff067224 */ /* 0x000fe200078e0011 */
[----:B------:R-:W-:Y:S01]  /*16f0*/  P2R R0, PR, RZ, 0x1 ;  /* 0x00000001ff007803 */ /* 0x000fe20000000000 */
[----:B------:R-:W-:Y:S01]  /*1700*/  IMAD.MOV.U32 R7, RZ, RZ, R16 ;  /* 0x000000ffff077224 */ /* 0x000fe200078e0010 */
[----:B0--3--:R1:W-:Y:S07]  /*1710*/  STL [R2], R11 ;  /* 0x0000000b02007387 */ /* 0x0093ee0000100800 */
[----:B------:R-:W-:-:S07]  /*1720*/  LEPC R20, `(.L_x_183) ;  /* 0x000000001014794e */ /* 0x000fce0000000000 */
[----:B-1----:R-:W-:Y:S05]  /*1730*/  CALL.ABS.NOINC R8 ;  /* 0x0000000008007343 */ /* 0x002fea0003c00000 */
.L_x_183:
[----:B------:R-:W-:-:S13]  /*1740*/  ISETP.NE.AND P6, PT, R25, 0x1, PT ;  /* 0x000000011900780c */ /* 0x000fda0003fc5270 */
[----:B------:R-:W-:Y:S05]  /*1750*/  @!P6 BRA `(.L_x_168) ;  /* 0x000000000078e947 */ /* 0x000fea0003800000 */
[----:B------:R-:W0:Y:S01]  /*1760*/  LDCU.64 UR4, c[0x0][0x380] ;  /* 0x00007000ff0477ac */ /* 0x000e220008000a00 */
[----:B------:R-:W-:-:S04]  /*1770*/  IADD3 R22, P0, PT, R23, R22, RZ ;  /* 0x0000001617167210 */ /* 0x000fc80007f1e0ff */
[----:B------:R-:W-:Y:S02]  /*1780*/  IADD3.X R3, PT, PT, RZ, RZ, RZ, P0, !PT ;  /* 0x000000ffff037210 */ /* 0x000fe400007fe4ff */
[----:B0-----:R-:W-:-:S04]  /*1790*/  LEA R18, P0, R22, UR4, 0x2 ;  /* 0x0000000416127c11 */ /* 0x001fc8000f8010ff */
[----:B------:R-:W-:Y:S01]  /*17a0*/  LEA.HI.X R19, R22, UR5, R3, 0x2, P0 ;  /* 0x0000000516137c11 */ /* 0x000fe200080f1403 */
[----:B------:R-:W0:Y:S04]  /*17b0*/  LDCU.64 UR4, c[0x4][URZ] ;  /* 0x01000000ff0477ac */ /* 0x000e280008000a00 */
[----:B------:R-:W2:Y:S01]  /*17c0*/  LDG.E R3, desc[UR36][R18.64+0x4] ;  /* 0x0000042412037981 */ /* 0x000ea2000c1e1900 */
[----:B------:R-:W-:Y:S01]  /*17d0*/  MOV R22, 0x18 ;  /* 0x0000001800167802 */ /* 0x000fe20000000f00 */
[----:B------:R-:W-:Y:S01]  /*17e0*/  IMAD.MOV.U32 R7, RZ, RZ, R16 ;  /* 0x000000ffff077224 */ /* 0x000fe200078e0010 */
[----:B------:R-:W-:Y:S02]  /*17f0*/  ISETP.NE.AND P0, PT, R25, 0x2, PT ;  /* 0x000000021900780c */ /* 0x000fe40003f05270 */
[----:B------:R1:W3:Y:S01]  /*1800*/  LDC.64 R8, c[0x4][R22] ;  /* 0x0100000016087b82 */ /* 0x0002e20000000a00 */
[----:B------:R-:W-:-:S02]  /*1810*/  MOV R6, R17 ;  /* 0x0000001100067202 */ /* 0x000fc40000000f00 */
[----:B------:R-:W-:Y:S01]  /*1820*/  P2R R0, PR, RZ, 0x1 ;  /* 0x00000001ff007803 */ /* 0x000fe20000000000 */
[----:B0-----:R-:W-:Y:S02]  /*1830*/  IMAD.U32 R4, RZ, RZ, UR4 ;  /* 0x00000004ff047e24 */ /* 0x001fe4000f8e00ff */
[----:B------:R-:W-:Y:S01]  /*1840*/  IMAD.U32 R5, RZ, RZ, UR5 ;  /* 0x00000005ff057e24 */ /* 0x000fe2000f8e00ff */
[----:B--23--:R1:W-:Y:S06]  /*1850*/  STL [R2], R3 ;  /* 0x0000000302007387 */ /* 0x00c3ec0000100800 */
[----:B------:R-:W-:-:S07]  /*1860*/  LEPC R20, `(.L_x_184) ;  /* 0x000000001014794e */ /* 0x000fce0000000000 */
[----:B-1----:R-:W-:Y:S05]  /*1870*/  CALL.ABS.NOINC R8 ;  /* 0x0000000008007343 */ /* 0x002fea0003c00000 */
.L_x_184:
[----:B------:R-:W-:-:S13]  /*1880*/  ISETP.NE.AND P6, PT, R25, 0x2, PT ;  /* 0x000000021900780c */ /* 0x000fda0003fc5270 */
[----:B------:R-:W-:Y:S05]  /*1890*/  @!P6 BRA `(.L_x_168) ;  /* 0x000000000028e947 */ /* 0x000fea0003800000 */
[----:B------:R-:W2:Y:S01]  /*18a0*/  LDG.E R19, desc[UR36][R18.64+0x8] ;  /* 0x0000082412137981 */ /* 0x000ea2000c1e1900 */
[----:B------:R-:W0:Y:S01]  /*18b0*/  LDC.64 R22, c[0x4][R22] ;  /* 0x0100000016167b82 */ /* 0x000e220000000a00 */
[----:B------:R-:W1:Y:S01]  /*18c0*/  LDCU.64 UR4, c[0x4][URZ] ;  /* 0x01000000ff0477ac */ /* 0x000e620008000a00 */
[----:B------:R-:W-:Y:S02]  /*18d0*/  IMAD.MOV.U32 R6, RZ, RZ, R17 ;  /* 0x000000ffff067224 */ /* 0x000fe400078e0011 */
[----:B------:R-:W-:Y:S02]  /*18e0*/  IMAD.MOV.U32 R7, RZ, RZ, R16 ;  /* 0x000000ffff077224 */ /* 0x000fe400078e0010 */
[----:B-1----:R-:W-:Y:S01]  /*18f0*/  IMAD.U32 R4, RZ, RZ, UR4 ;  /* 0x00000004ff047e24 */ /* 0x002fe2000f8e00ff */
[----:B------:R-:W-:Y:S01]  /*1900*/  MOV R5, UR5 ;  /* 0x0000000500057c02 */ /* 0x000fe20008000f00 */
[----:B0-2---:R1:W-:Y:S06]  /*1910*/  STL [R2], R19 ;  /* 0x0000001302007387 */ /* 0x0053ec0000100800 */
[----:B------:R-:W-:-:S07]  /*1920*/  LEPC R20, `(.L_x_168) ;  /* 0x000000001014794e */ /* 0x000fce0000000000 */
[----:B-1----:R-:W-:Y:S05]  /*1930*/  CALL.ABS.NOINC R22 ;  /* 0x0000000016007343 */ /* 0x002fea0003c00000 */
.L_x_168:
[----:B------:R-:W-:Y:S01]  /*1940*/  MOV R0, 0x18 ;  /* 0x0000001800007802 */ /* 0x000fe20000000f00 */
[----:B------:R-:W1:Y:S01]  /*1950*/  LDCU.64 UR4, c[0x4][0x8] ;  /* 0x01000100ff0477ac */ /* 0x000e620008000a00 */
[----:B------:R-:W-:Y:S02]  /*1960*/  CS2R R6, SRZ ;  /* 0x0000000000067805 */ /* 0x000fe4000001ff00 */
[----:B------:R2:W3:Y:S01]  /*1970*/  LDC.64 R2, c[0x4][R0] ;  /* 0x0100000000027b82 */ /* 0x0004e20000000a00 */
[----:B-1----:R-:W-:Y:S01]  /*1980*/  MOV R4, UR4 ;  /* 0x0000000400047c02 */ /* 0x002fe20008000f00 */
[----:B--2---:R-:W-:-:S07]  /*1990*/  IMAD.U32 R5, RZ, RZ, UR5 ;  /* 0x00000005ff057e24 */ /* 0x004fce000f8e00ff */
[----:B------:R-:W-:-:S07]  /*19a0*/  LEPC R20, `(.L_x_185) ;  /* 0x000000001014794e */ /* 0x000fce0000000000 */
[----:B0--3--:R-:W-:Y:S05]  /*19b0*/  CALL.ABS.NOINC R2 ;  /* 0x0000000002007343 */ /* 0x009fea0003c00000 */
.L_x_185:
[----:B------:R-:W-:-:S13]  /*19c0*/  ISETP.NE.AND P6, PT, R26, RZ, PT ;  /* 0x000000ff1a00720c */ /* 0x000fda0003fc5270 */
[----:B------:R-:W-:Y:S05]  /*19d0*/  @P6 BRA `(.L_x_186) ;  /* 0xffffffe400b86947 */ /* 0x000fea000383ffff */
[----:B------:R-:W-:Y:S05]  /*19e0*/  EXIT ;  /* 0x000000000000794d */ /* 0x000fea0003800000 */
.L_x_187:
        /* <DEDUP_REMOVED lines=9> */
.L_x_195:


//--------------------- .nv.global.init           --------------------------
	.section	.nv.global.init,"aw",@progbits
.nv.global.init:
	.type		$str$1,@object
	.size		$str$1,($str$2 - $str$1)
$str$1:
        /*0000*/ 	.byte	0x0a, 0x00
	.type		$str$2,@object
	.size		$str$2,($str - $str$2)
$str$2:
        /*0002*/ 	.byte	0x25, 0x64, 0x0a, 0x00
	.type		$str,@object
	.size		$str,(.L_0 - $str)
$str:
        /*0006*/ 	.byte	0x25, 0x64, 0x20, 0x00
.L_0:


//--------------------- .nv.shared.reserved.0     --------------------------
	.section	.nv.shared.reserved.0,"aw",@nobits
	.weak		__nv_reservedSMEM_offset_0_alias
	.size		__nv_reservedSMEM_offset_0_alias, 0, 64
	.other		__nv_reservedSMEM_offset_0_alias,@"STO_CUDA_RESERVED_SHARED STV_DEFAULT"
__nv_reservedSMEM_offset_0_alias:
	.zero		0
	.zero		64


//--------------------- .nv.constant0._Z22kernel_find_level_pathiiPiPbS_iS0_ --------------------------
	.section	.nv.constant0._Z22kernel_find_level_pathiiPiPbS_iS0_,"a",@progbits
	.sectionflags	@""
	.align	4
.nv.constant0._Z22kernel_find_level_pathiiPiPbS_iS0_:
	.zero		944


//--------------------- .nv.constant0._Z20kernel_find_max_flowiiPiS_S_ --------------------------
	.section	.nv.constant0._Z20kernel_find_max_flowiiPiS_S_,"a",@progbits
	.sectionflags	@""
	.align	4
.nv.constant0._Z20kernel_find_max_flowiiPiS_S_:
	.zero		928


//--------------------- .nv.constant0._Z28kernel_update_residual_graphiPiS_S_ --------------------------
	.section	.nv.constant0._Z28kernel_update_residual_graphiPiS_S_,"a",@progbits
	.sectionflags	@""
	.align	4
.nv.constant0._Z28kernel_update_residual_graphiPiS_S_:
	.zero		928


//--------------------- .nv.constant0._Z27kernel_find_augmenting_pathiPiPbS_S_S0_ --------------------------
	.section	.nv.constant0._Z27kernel_find_augmenting_pathiPiPbS_S_S0_,"a",@progbits
	.sectionflags	@""
	.align	4
.nv.constant0._Z27kernel_find_augmenting_pathiPiPbS_S_S0_:
	.zero		944


//--------------------- .nv.constant0._Z12printGPUBoolPbi --------------------------
	.section	.nv.constant0._Z12printGPUBoolPbi,"a",@progbits
	.sectionflags	@""
	.align	4
.nv.constant0._Z12printGPUBoolPbi:
	.zero		908


//--------------------- .nv.constant0._Z16printGPUIntArrayPii --------------------------
	.section	.nv.constant0._Z16printGPUIntArrayPii,"a",@progbits
	.sectionflags	@""
	.align	4
.nv.constant0._Z16printGPUIntArrayPii:
	.zero		908


//--------------------- .nv.constant0._Z11printGPUIntPi --------------------------
	.section	.nv.constant0._Z11printGPUIntPi,"a",@progbits
	.sectionflags	@""
	.align	4
.nv.constant0._Z11printGPUIntPi:
	.zero		904


//--------------------- .nv.constant0._Z8printGPUPii --------------------------
	.section	.nv.constant0._Z8printGPUPii,"a",@progbits
	.sectionflags	@""
	.align	4
.nv.constant0._Z8printGPUPii:
	.zero		908


//--------------------- SYMBOLS --------------------------

	.type		.nv.reservedSmem.offset0,@object
	.size		.nv.reservedSmem.offset0,0x4
	.type		vprintf,@function
